def matmul_kernel(
    a_ptr,
    b_ptr,
    c_ptr,
    M,
    N,
    K,
    stride_am,
    stride_ak,
    stride_bk,
    stride_bn,
    stride_cm,
    stride_cn,
    BLOCK_M: tl.constexpr,
    BLOCK_N: tl.constexpr,
    BLOCK_K: tl.constexpr,
    GROUP_M: tl.constexpr,
):
    pid = tl.program_id(axis=0)
    num_pid_m = tl.cdiv(M, BLOCK_M)
    num_pid_n = tl.cdiv(N, BLOCK_N)
    num_pid_in_group = GROUP_M * num_pid_n
    group_id = pid // num_pid_in_group
    first_pid_m = group_id * GROUP_M
    group_size_m = min(num_pid_m - first_pid_m, GROUP_M)
    pid_m = first_pid_m + ((pid % num_pid_in_group) % group_size_m)
    pid_n = (pid % num_pid_in_group) // group_size_m

    offs_am = (pid_m * BLOCK_M + tl.arange(0, BLOCK_M)) % M
    offs_bn = (pid_n * BLOCK_N + tl.arange(0, BLOCK_N)) % N
    offs_k = tl.arange(0, BLOCK_K)
    a_ptrs = a_ptr + offs_am[:, None] * stride_am + offs_k[None, :] * stride_ak
    b_ptrs = b_ptr + offs_k[:, None] * stride_bk + offs_bn[None, :] * stride_bn

    acc = tl.zeros((BLOCK_M, BLOCK_N), dtype=tl.float32)
    for kk in range(0, tl.cdiv(K, BLOCK_K)):
        a = tl.load(a_ptrs, mask=offs_k[None, :] < K - kk * BLOCK_K, other=0.0)
        b = tl.load(b_ptrs, mask=offs_k[:, None] < K - kk * BLOCK_K, other=0.0)
        acc = tl.dot(a, b, acc)
        a_ptrs += BLOCK_K * stride_ak
        b_ptrs += BLOCK_K * stride_bk

    c = acc.to(c_ptr.dtype.element_ty)
    offs_cm = pid_m * BLOCK_M + tl.arange(0, BLOCK_M)
    offs_cn = pid_n * BLOCK_N + tl.arange(0, BLOCK_N)
    c_ptrs = c_ptr + offs_cm[:, None] * stride_cm + offs_cn[None, :] * stride_cn
    mask = (offs_cm[:, None] < M) & (offs_cn[None, :] < N)
    tl.store(c_ptrs, c, mask=mask)

# config = {"BLOCK_K": 128, "BLOCK_M": 32, "BLOCK_N": 16, "GROUP_M": 8, "arch": "sm_100", "dtype": "bf16", "num_ctas": 1, "num_stages": 2, "num_warps": 8}
# arch = sm_100


// ===== COMPILED SASS (sm_100a) =====

	.target	sm_100a

	.elftype	@"ET_EXEC"


//--------------------- .note.nv.tkinfo           --------------------------
	.section	.note.nv.tkinfo,"",@"SHT_NOTE"
	.sectionflags	@"SHF_NOTE_NV_TKINFO"
	.tkinfo
        /*0018*/ 	.word	0x00000081
        /*0030*/ 	.string	""
        /*0030*/ 	.string	"ptxas-blackwell"
        /*0030*/ 	.string	"Cuda compilation tools, release 12.9, V12.9.86"
        /*0030*/ 	.string	"Build cuda_12.9.r12.9/compiler.36037853_0"
        /*0030*/ 	.string	"-v  -suppress-debug-info  -lineinfo  -arch sm_100a "



//--------------------- .note.nv.cuver            --------------------------
	.section	.note.nv.cuver,"",@"SHT_NOTE"
	.sectionflags	@"SHF_NOTE_NV_CUVER"
        /*0018*/ 	.short	0x0001
        /*001a*/ 	.short	0x0064
        /*001c*/ 	.short	0x0001
        /*001e*/ 	.short	0x0000
        /*0020*/ 	.short	0x0001
        /*0022*/ 	.short	0x0000


//--------------------- .nv.info                  --------------------------
	.section	.nv.info,"",@"SHT_CUDA_INFO"
	.align	4


	//----- nvinfo : EIATTR_REGCOUNT
	.align		4
        /*0000*/ 	.byte	0x04, 0x2f
        /*0002*/ 	.short	(.L_1 - .L_0)
	.align		4
.L_0:
        /*0004*/ 	.word	index@(matmul_kernel)
        /*0008*/ 	.word	0x00000074


	//----- nvinfo : EIATTR_FRAME_SIZE
	.align		4
.L_1:
        /*000c*/ 	.byte	0x04, 0x11
        /*000e*/ 	.short	(.L_3 - .L_2)
	.align		4
.L_2:
        /*0010*/ 	.word	index@(matmul_kernel)
        /*0014*/ 	.word	0x00000000


	//----- nvinfo : EIATTR_MIN_STACK_SIZE
	.align		4
.L_3:
        /*0018*/ 	.byte	0x04, 0x12
        /*001a*/ 	.short	(.L_5 - .L_4)
	.align		4
.L_4:
        /*001c*/ 	.word	index@(matmul_kernel)
        /*0020*/ 	.word	0x00000000
.L_5:


//--------------------- .nv.info.matmul_kernel    --------------------------
	.section	.nv.info.matmul_kernel,"",@"SHT_CUDA_INFO"
	.sectionflags	@""
	.align	4


	//----- nvinfo : EIATTR_CUDA_API_VERSION
	.align		4
        /*0000*/ 	.byte	0x04, 0x37
        /*0002*/ 	.short	(.L_7 - .L_6)
.L_6:
        /*0004*/ 	.word	0x00000081


	//----- nvinfo : EIATTR_KPARAM_INFO
	.align		4
.L_7:
        /*0008*/ 	.byte	0x04, 0x17
        /*000a*/ 	.short	(.L_9 - .L_8)
.L_8:
        /*000c*/ 	.word	0x00000000
        /*0010*/ 	.short	0x000d
        /*0012*/ 	.short	0x0048
        /*0014*/ 	.byte	0x00, 0xf4, 0x21, 0x00


	//----- nvinfo : EIATTR_KPARAM_INFO
	.align		4
.L_9:
        /*0018*/ 	.byte	0x04, 0x17
        /*001a*/ 	.short	(.L_11 - .L_10)
.L_10:
        /*001c*/ 	.word	0x00000000
        /*0020*/ 	.short	0x000c
        /*0022*/ 	.short	0x0040
        /*0024*/ 	.byte	0x00, 0xf4, 0x21, 0x00


	//----- nvinfo : EIATTR_KPARAM_INFO
	.align		4
.L_11:
        /*0028*/ 	.byte	0x04, 0x17
        /*002a*/ 	.short	(.L_13 - .L_12)
.L_12:
        /*002c*/ 	.word	0x00000000
        /*0030*/ 	.short	0x000b
        /*0032*/ 	.short	0x0038
        /*0034*/ 	.byte	0x00, 0xf0, 0x11, 0x00


	//----- nvinfo : EIATTR_KPARAM_INFO
	.align		4
.L_13:
        /*0038*/ 	.byte	0x04, 0x17
        /*003a*/ 	.short	(.L_15 - .L_14)
.L_14:
        /*003c*/ 	.word	0x00000000
        /*0040*/ 	.short	0x000a
        /*0042*/ 	.short	0x0034
        /*0044*/ 	.byte	0x00, 0xf0, 0x11, 0x00


	//----- nvinfo : EIATTR_KPARAM_INFO
	.align		4
.L_15:
        /*0048*/ 	.byte	0x04, 0x17
        /*004a*/ 	.short	(.L_17 - .L_16)
.L_16:
        /*004c*/ 	.word	0x00000000
        /*0050*/ 	.short	0x0009
        /*0052*/ 	.short	0x0030
        /*0054*/ 	.byte	0x00, 0xf0, 0x11, 0x00


	//----- nvinfo : EIATTR_KPARAM_INFO
	.align		4
.L_17:
        /*0058*/ 	.byte	0x04, 0x17
        /*005a*/ 	.short	(.L_19 - .L_18)
.L_18:
        /*005c*/ 	.word	0x00000000
        /*0060*/ 	.short	0x0008
        /*0062*/ 	.short	0x002c
        /*0064*/ 	.byte	0x00, 0xf0, 0x11, 0x00


	//----- nvinfo : EIATTR_KPARAM_INFO
	.align		4
.L_19:
        /*0068*/ 	.byte	0x04, 0x17
        /*006a*/ 	.short	(.L_21 - .L_20)
.L_20:
        /*006c*/ 	.word	0x00000000
        /*0070*/ 	.short	0x0007
        /*0072*/ 	.short	0x0028
        /*0074*/ 	.byte	0x00, 0xf0, 0x11, 0x00


	//----- nvinfo : EIATTR_KPARAM_INFO
	.align		4
.L_21:
        /*0078*/ 	.byte	0x04, 0x17
        /*007a*/ 	.short	(.L_23 - .L_22)
.L_22:
        /*007c*/ 	.word	0x00000000
        /*0080*/ 	.short	0x0006
        /*0082*/ 	.short	0x0024
        /*0084*/ 	.byte	0x00, 0xf0, 0x11, 0x00


	//----- nvinfo : EIATTR_KPARAM_INFO
	.align		4
.L_23:
        /*0088*/ 	.byte	0x04, 0x17
        /*008a*/ 	.short	(.L_25 - .L_24)
.L_24:
        /*008c*/ 	.word	0x00000000
        /*0090*/ 	.short	0x0005
        /*0092*/ 	.short	0x0020
        /*0094*/ 	.byte	0x00, 0xf0, 0x11, 0x00


	//----- nvinfo : EIATTR_KPARAM_INFO
	.align		4
.L_25:
        /*0098*/ 	.byte	0x04, 0x17
        /*009a*/ 	.short	(.L_27 - .L_26)
.L_26:
        /*009c*/ 	.word	0x00000000
        /*00a0*/ 	.short	0x0004
        /*00a2*/ 	.short	0x001c
        /*00a4*/ 	.byte	0x00, 0xf0, 0x11, 0x00


	//----- nvinfo : EIATTR_KPARAM_INFO
	.align		4
.L_27:
        /*00a8*/ 	.byte	0x04, 0x17
        /*00aa*/ 	.short	(.L_29 - .L_28)
.L_28:
        /*00ac*/ 	.word	0x00000000
        /*00b0*/ 	.short	0x0003
        /*00b2*/ 	.short	0x0018
        /*00b4*/ 	.byte	0x00, 0xf0, 0x11, 0x00


	//----- nvinfo : EIATTR_KPARAM_INFO
	.align		4
.L_29:
        /*00b8*/ 	.byte	0x04, 0x17
        /*00ba*/ 	.short	(.L_31 - .L_30)
.L_30:
        /*00bc*/ 	.word	0x00000000
        /*00c0*/ 	.short	0x0002
        /*00c2*/ 	.short	0x0010
        /*00c4*/ 	.byte	0x00, 0xf4, 0x21, 0x00


	//----- nvinfo : EIATTR_KPARAM_INFO
	.align		4
.L_31:
        /*00c8*/ 	.byte	0x04, 0x17
        /*00ca*/ 	.short	(.L_33 - .L_32)
.L_32:
        /*00cc*/ 	.word	0x00000000
        /*00d0*/ 	.short	0x0001
        /*00d2*/ 	.short	0x0008
        /*00d4*/ 	.byte	0x00, 0xf4, 0x21, 0x00


	//----- nvinfo : EIATTR_KPARAM_INFO
	.align		4
.L_33:
        /*00d8*/ 	.byte	0x04, 0x17
        /*00da*/ 	.short	(.L_35 - .L_34)
.L_34:
        /*00dc*/ 	.word	0x00000000
        /*00e0*/ 	.short	0x0000
        /*00e2*/ 	.short	0x0000
        /*00e4*/ 	.byte	0x00, 0xf4, 0x21, 0x00


	//----- nvinfo : EIATTR_SPARSE_MMA_MASK
	.align		4
.L_35:
        /*00e8*/ 	.byte	0x03, 0x50
        /*00ea*/ 	.short	0x0000


	//----- nvinfo : EIATTR_MAXREG_COUNT
	.align		4
        /*00ec*/ 	.byte	0x03, 0x1b
        /*00ee*/ 	.short	0x00ff


	//----- nvinfo : EIATTR_NUM_BARRIERS
	.align		4
        /*00f0*/ 	.byte	0x02, 0x4c
        /*00f2*/ 	.byte	0x01
	.zero		1


	//----- nvinfo : EIATTR_VRC_CTA_INIT_COUNT
	.align		4
        /*00f4*/ 	.byte	0x02, 0x4a
	.zero		1
	.zero		1


	//----- nvinfo : EIATTR_EXIT_INSTR_OFFSETS
	.align		4
        /*00f8*/ 	.byte	0x04, 0x1c
        /*00fa*/ 	.short	(.L_37 - .L_36)


	//   ....[0]....
.L_36:
        /*00fc*/ 	.word	0x00002030


	//   ....[1]....
        /*0100*/ 	.word	0x00002080


	//----- nvinfo : EIATTR_REQNTID
	.align		4
.L_37:
        /*0104*/ 	.byte	0x04, 0x10
        /*0106*/ 	.short	(.L_39 - .L_38)
.L_38:
        /*0108*/ 	.word	0x00000100
        /*010c*/ 	.word	0x00000001
        /*0110*/ 	.word	0x00000001


	//----- nvinfo : EIATTR_CBANK_PARAM_SIZE
	.align		4
.L_39:
        /*0114*/ 	.byte	0x03, 0x19
        /*0116*/ 	.short	0x0050


	//----- nvinfo : EIATTR_PARAM_CBANK
	.align		4
        /*0118*/ 	.byte	0x04, 0x0a
        /*011a*/ 	.short	(.L_41 - .L_40)
	.align		4
.L_40:
        /*011c*/ 	.word	index@(.nv.constant0.matmul_kernel)
        /*0120*/ 	.short	0x0380
        /*0122*/ 	.short	0x0050


	//----- nvinfo : EIATTR_SW_WAR
	.align		4
.L_41:
        /*0124*/ 	.byte	0x04, 0x36
        /*0126*/ 	.short	(.L_43 - .L_42)
.L_42:
        /*0128*/ 	.word	0x00000008
.L_43:


//--------------------- .nv.compat                --------------------------
	.section	.nv.compat,"",@"SHT_CUDA_COMPAT_INFO"
	.align	4
        /*0000*/ 	.byte	0x02, 0x02, 0x01, 0x00, 0x02, 0x05, 0x05, 0x00, 0x02, 0x03, 0x00, 0x00, 0x02, 0x06, 0x01, 0x00


//--------------------- .nv.callgraph             --------------------------
	.section	.nv.callgraph,"",@"SHT_CUDA_CALLGRAPH"
	.align	4
	.sectionentsize	8
	.align		4
        /*0000*/ 	.word	0x00000000
	.align		4
        /*0004*/ 	.word	0xffffffff
	.align		4
        /*0008*/ 	.word	0x00000000
	.align		4
        /*000c*/ 	.word	0xfffffffe
	.align		4
        /*0010*/ 	.word	0x00000000
	.align		4
        /*0014*/ 	.word	0xfffffffd
	.align		4
        /*0018*/ 	.word	0x00000000
	.align		4
        /*001c*/ 	.word	0xfffffffc


//--------------------- .text.matmul_kernel       --------------------------
	.section	.text.matmul_kernel,"ax",@progbits
	.align	128
        .global         matmul_kernel
        .type           matmul_kernel,@function
        .size           matmul_kernel,(.L_x_3 - matmul_kernel)
        .other          matmul_kernel,@"STO_CUDA_ENTRY STV_DEFAULT"
matmul_kernel:
.text.matmul_kernel:
[----:B------:R-:W0:Y:S08]  /*0000*/  LDC R1, c[0x0][0x37c] ;  /* 0x0000df00ff017b82 */ /* 0x000e300000000800 */
[----:B------:R-:W1:Y:S01]  /*0010*/  LDC.64 R16, c[0x0][0x398] ;  /* 0x0000e600ff107b82 */ /* 0x000e620000000a00 */
[----:B------:R-:W2:Y:S01]  /*0020*/  S2R R5, SR_CTAID.X ;  /* 0x0000000000057919 */ /* 0x000ea20000002500 */
[----:B------:R-:W-:Y:S01]  /*0030*/  UMOV UR4, 0x400 ;  /* 0x0000040000047882 */ /* 0x000fe20000000000 */
[----:B------:R-:W3:Y:S05]  /*0040*/  LDCU.64 UR6, c[0x0][0x358] ;  /* 0x00006b00ff0677ac */ /* 0x000eea0008000a00 */
[----:B------:R-:W4:Y:S08]  /*0050*/  LDC R61, c[0x0][0x3a0] ;  /* 0x0000e800ff3d7b82 */ /* 0x000f300000000800 */
[----:B------:R-:W5:Y:S01]  /*0060*/  S2UR UR5, SR_CgaCtaId ;  /* 0x00000000000579c3 */ /* 0x000f620000008800 */
[----:B-1----:R-:W-:-:S05]  /*0070*/  VIADD R0, R17, 0xf ;  /* 0x0000000f11007836 */ /* 0x002fca0000000000 */
[----:B------:R-:W-:Y:S01]  /*0080*/  SHF.R.S32.HI R3, RZ, 0x1f, R0 ;  /* 0x0000001fff037819 */ /* 0x000fe20000011400 */
[----:B----4-:R-:W-:-:S03]  /*0090*/  VIADD R61, R61, 0x7f ;  /* 0x0000007f3d3d7836 */ /* 0x010fc60000000000 */
[----:B------:R-:W-:Y:S02]  /*00a0*/  LEA.HI R3, R3, R0, RZ, 0x4 ;  /* 0x0000000003037211 */ /* 0x000fe400078f20ff */
[----:B--2---:R-:W-:Y:S02]  /*00b0*/  IABS R8, R5 ;  /* 0x0000000500087213 */ /* 0x004fe40000000000 */
[----:B------:R-:W-:Y:S01]  /*00c0*/  SHF.R.S32.HI R3, RZ, 0x4, R3 ;  /* 0x00000004ff037819 */ /* 0x000fe20000011403 */
[----:B-----5:R-:W-:-:S04]  /*00d0*/  ULEA UR4, UR5, UR4, 0x18 ;  /* 0x0000000405047291 */ /* 0x020fc8000f8ec0ff */
[----:B------:R-:W-:-:S05]  /*00e0*/  IMAD.SHL.U32 R4, R3, 0x8, RZ ;  /* 0x0000000803047824 */ /* 0x000fca00078e00ff */
[-C--:B------:R-:W-:Y:S02]  /*00f0*/  IABS R7, R4.reuse ;  /* 0x0000000400077213 */ /* 0x080fe40000000000 */
[----:B------:R-:W-:Y:S02]  /*0100*/  IABS R10, R4 ;  /* 0x00000004000a7213 */ /* 0x000fe40000000000 */
[----:B------:R-:W1:Y:S08]  /*0110*/  I2F.RP R0, R7 ;  /* 0x0000000700007306 */ /* 0x000e700000209400 */
[----:B-1----:R-:W1:Y:S02]  /*0120*/  MUFU.RCP R0, R0 ;  /* 0x0000000000007308 */ /* 0x002e640000001000 */
[----:B-1----:R-:W-:-:S02]  /*0130*/  VIADD R2, R0, 0xffffffe ;  /* 0x0ffffffe00027836 */ /* 0x002fc40000000000 */
[----:B------:R-:W-:-:S04]  /*0140*/  IMAD.MOV R0, RZ, RZ, -R10 ;  /* 0x000000ffff007224 */ /* 0x000fc800078e0a0a */
[----:B------:R1:W2:Y:S01]  /*0150*/  F2I.FTZ.U32.TRUNC.NTZ R3, R2 ;  /* 0x0000000200037305 */ /* 0x0002a2000021f000 */
[----:B------:R-:W4:Y:S01]  /*0160*/  S2R R10, SR_TID.X ;  /* 0x00000000000a7919 */ /* 0x000f220000002100 */
[----:B-1----:R-:W-:Y:S02]  /*0170*/  IMAD.MOV.U32 R2, RZ, RZ, RZ ;  /* 0x000000ffff027224 */ /* 0x002fe400078e00ff */
[----:B--2---:R-:W-:-:S04]  /*0180*/  IMAD.MOV R6, RZ, RZ, -R3 ;  /* 0x000000ffff067224 */ /* 0x004fc800078e0a03 */
[----:B------:R-:W-:Y:S02]  /*0190*/  IMAD R9, R6, R7, RZ ;  /* 0x0000000706097224 */ /* 0x000fe400078e02ff */
[----:B------:R-:W-:Y:S02]  /*01a0*/  IMAD.MOV.U32 R6, RZ, RZ, R8 ;  /* 0x000000ffff067224 */ /* 0x000fe400078e0008 */
[----:B------:R-:W-:-:S06]  /*01b0*/  IMAD.HI.U32 R3, R3, R9, R2 ;  /* 0x0000000903037227 */ /* 0x000fcc00078e0002 */
[----:B------:R-:W-:-:S04]  /*01c0*/  IMAD.HI.U32 R3, R3, R6, RZ ;  /* 0x0000000603037227 */ /* 0x000fc800078e00ff */
[----:B------:R-:W-:Y:S01]  /*01d0*/  IMAD R0, R3, R0, R6 ;  /* 0x0000000003007224 */ /* 0x000fe200078e0206 */
[----:B----4-:R-:W-:Y:S02]  /*01e0*/  LOP3.LUT R71, R10, 0x1f, RZ, 0xc0, !PT ;  /* 0x0000001f0a477812 */ /* 0x010fe400078ec0ff */
[----:B------:R-:W-:Y:S02]  /*01f0*/  SHF.R.U32.HI R70, RZ, 0x5, R10 ;  /* 0x00000005ff467819 */ /* 0x000fe4000001160a */
[----:B------:R-:W-:Y:S02]  /*0200*/  ISETP.GT.U32.AND P1, PT, R7, R0, PT ;  /* 0x000000000700720c */ /* 0x000fe40003f24070 */
[----:B------:R-:W-:-:S11]  /*0210*/  SGXT.U32 R70, R70, 0x3 ;  /* 0x000000034646781a */ /* 0x000fd60000000000 */
[----:B------:R-:W-:Y:S02]  /*0220*/  @!P1 IMAD.IADD R0, R0, 0x1, -R7 ;  /* 0x0000000100009824 */ /* 0x000fe400078e0a07 */
[----:B------:R-:W-:Y:S01]  /*0230*/  @!P1 VIADD R3, R3, 0x1 ;  /* 0x0000000103039836 */ /* 0x000fe20000000000 */
[----:B------:R-:W-:Y:S02]  /*0240*/  ISETP.NE.AND P1, PT, R4, RZ, PT ;  /* 0x000000ff0400720c */ /* 0x000fe40003f25270 */
[----:B------:R-:W-:Y:S02]  /*0250*/  ISETP.GE.U32.AND P0, PT, R0, R7, PT ;  /* 0x000000070000720c */ /* 0x000fe40003f06070 */
[----:B------:R-:W-:-:S04]  /*0260*/  LOP3.LUT R0, R5, R4, RZ, 0x3c, !PT ;  /* 0x0000000405007212 */ /* 0x000fc800078e3cff */
[----:B------:R-:W-:Y:S01]  /*0270*/  ISETP.GE.AND P2, PT, R0, RZ, PT ;  /* 0x000000ff0000720c */ /* 0x000fe20003f46270 */
[----:B------:R-:W-:-:S06]  /*0280*/  VIADD R0, R16, 0x1f ;  /* 0x0000001f10007836 */ /* 0x000fcc0000000000 */
[----:B------:R-:W-:-:S04]  /*0290*/  @P0 VIADD R3, R3, 0x1 ;  /* 0x0000000103030836 */ /* 0x000fc80000000000 */
[----:B------:R-:W-:Y:S01]  /*02a0*/  IMAD.MOV.U32 R2, RZ, RZ, R3 ;  /* 0x000000ffff027224 */ /* 0x000fe200078e0003 */
[----:B------:R-:W-:-:S03]  /*02b0*/  SHF.R.S32.HI R3, RZ, 0x1f, R0 ;  /* 0x0000001fff037819 */ /* 0x000fc60000011400 */
[----:B------:R-:W-:Y:S01]  /*02c0*/  @!P2 IMAD.MOV R2, RZ, RZ, -R2 ;  /* 0x000000ffff02a224 */ /* 0x000fe200078e0a02 */
[----:B------:R-:W-:Y:S02]  /*02d0*/  @!P1 LOP3.LUT R2, RZ, R4, RZ, 0x33, !PT ;  /* 0x00000004ff029212 */ /* 0x000fe400078e33ff */
[----:B------:R-:W-:-:S03]  /*02e0*/  LEA.HI R3, R3, R0, RZ, 0x5 ;  /* 0x0000000003037211 */ /* 0x000fc600078f28ff */
[----:B------:R-:W-:Y:S02]  /*02f0*/  IMAD.SHL.U32 R6, R2, 0x8, RZ ;  /* 0x0000000802067824 */ /* 0x000fe400078e00ff */
[----:B------:R-:W-:-:S03]  /*0300*/  IMAD.MOV R2, RZ, RZ, -R2 ;  /* 0x000000ffff027224 */ /* 0x000fc600078e0a02 */
[----:B------:R-:W-:Y:S01]  /*0310*/  LEA.HI.SX32 R3, R3, -R6, 0x1b ;  /* 0x8000000603037211 */ /* 0x000fe200078fdaff */
[----:B------:R-:W-:-:S03]  /*0320*/  IMAD R4, R4, R2, R5 ;  /* 0x0000000204047224 */ /* 0x000fc600078e0205 */
[----:B------:R-:W-:Y:S02]  /*0330*/  VIMNMX R11, PT, PT, R3, 0x8, PT ;  /* 0x00000008030b7848 */ /* 0x000fe40003fe0100 */
[----:B------:R-:W-:Y:S02]  /*0340*/  IABS R9, R4 ;  /* 0x0000000400097213 */ /* 0x000fe40000000000 */
[----:B------:R-:W-:-:S04]  /*0350*/  IABS R7, R11 ;  /* 0x0000000b00077213 */ /* 0x000fc80000000000 */
[----:B------:R-:W1:Y:S08]  /*0360*/  I2F.RP R0, R7 ;  /* 0x0000000700007306 */ /* 0x000e700000209400 */
[----:B-1----:R-:W1:Y:S02]  /*0370*/  MUFU.RCP R0, R0 ;  /* 0x0000000000007308 */ /* 0x002e640000001000 */
[----:B-1----:R-:W-:-:S06]  /*0380*/  VIADD R3, R0, 0xffffffe ;  /* 0x0ffffffe00037836 */ /* 0x002fcc0000000000 */
[----:B------:R-:W1:Y:S02]  /*0390*/  F2I.FTZ.U32.TRUNC.NTZ R3, R3 ;  /* 0x0000000300037305 */ /* 0x000e64000021f000 */
[----:B-1----:R-:W-:-:S04]  /*03a0*/  IMAD.MOV R8, RZ, RZ, -R3 ;  /* 0x000000ffff087224 */ /* 0x002fc800078e0a03 */
[----:B------:R-:W-:Y:S01]  /*03b0*/  IMAD.MOV.U32 R2, RZ, RZ, R8 ;  /* 0x000000ffff027224 */ /* 0x000fe200078e0008 */
[----:B------:R-:W-:-:S03]  /*03c0*/  IABS R8, R11 ;  /* 0x0000000b00087213 */ /* 0x000fc60000000000 */
[----:B------:R-:W-:Y:S02]  /*03d0*/  IMAD R5, R2, R7, RZ ;  /* 0x0000000702057224 */ /* 0x000fe400078e02ff */
[----:B------:R-:W-:Y:S02]  /*03e0*/  IMAD.MOV.U32 R2, RZ, RZ, RZ ;  /* 0x000000ffff027224 */ /* 0x000fe400078e00ff */
[----:B------:R-:W-:Y:S02]  /*03f0*/  IMAD.MOV R0, RZ, RZ, -R8 ;  /* 0x000000ffff007224 */ /* 0x000fe400078e0a08 */
[----:B------:R-:W-:-:S06]  /*0400*/  IMAD.HI.U32 R2, R3, R5, R2 ;  /* 0x0000000503027227 */ /* 0x000fcc00078e0002 */
[----:B------:R-:W-:-:S04]  /*0410*/  IMAD.HI.U32 R2, R2, R9, RZ ;  /* 0x0000000902027227 */ /* 0x000fc800078e00ff */
[----:B------:R-:W-:-:S05]  /*0420*/  IMAD R0, R2, R0, R9 ;  /* 0x0000000002007224 */ /* 0x000fca00078e0209 */
[----:B------:R-:W-:-:S13]  /*0430*/  ISETP.GT.U32.AND P1, PT, R7, R0, PT ;  /* 0x000000000700720c */ /* 0x000fda0003f24070 */
[----:B------:R-:W-:Y:S02]  /*0440*/  @!P1 IMAD.IADD R0, R0, 0x1, -R7 ;  /* 0x0000000100009824 */ /* 0x000fe400078e0a07 */
[----:B------:R-:W-:Y:S01]  /*0450*/  @!P1 VIADD R2, R2, 0x1 ;  /* 0x0000000102029836 */ /* 0x000fe20000000000 */
[----:B------:R-:W-:Y:S02]  /*0460*/  ISETP.NE.AND P1, PT, R11, RZ, PT ;  /* 0x000000ff0b00720c */ /* 0x000fe40003f25270 */
[----:B------:R-:W-:Y:S02]  /*0470*/  ISETP.GE.U32.AND P0, PT, R0, R7, PT ;  /* 0x000000070000720c */ /* 0x000fe40003f06070 */
[----:B------:R-:W-:-:S04]  /*0480*/  LOP3.LUT R0, R4, R11, RZ, 0x3c, !PT ;  /* 0x0000000b04007212 */ /* 0x000fc800078e3cff */
[----:B------:R-:W-:-:S07]  /*0490*/  ISETP.GE.AND P2, PT, R0, RZ, PT ;  /* 0x000000ff0000720c */ /* 0x000fce0003f46270 */
[----:B------:R-:W-:Y:S01]  /*04a0*/  @P0 VIADD R2, R2, 0x1 ;  /* 0x0000000102020836 */ /* 0x000fe20000000000 */
[----:B------:R-:W-:-:S05]  /*04b0*/  ISETP.GT.AND P0, PT, R61, 0x7f, PT ;  /* 0x0000007f3d00780c */ /* 0x000fca0003f04270 */
[----:B------:R-:W-:Y:S01]  /*04c0*/  @!P2 IMAD.MOV R2, RZ, RZ, -R2 ;  /* 0x000000ffff02a224 */ /* 0x000fe200078e0a02 */
[----:B------:R-:W-:-:S05]  /*04d0*/  @!P1 LOP3.LUT R2, RZ, R11, RZ, 0x33, !PT ;  /* 0x0000000bff029212 */ /* 0x000fca00078e33ff */
[----:B------:R-:W-:Y:S02]  /*04e0*/  IMAD.MOV R0, RZ, RZ, -R2 ;  /* 0x000000ffff007224 */ /* 0x000fe400078e0a02 */
[----:B------:R-:W-:Y:S01]  /*04f0*/  @!P0 IMAD.SHL.U32 R9, R10, 0x20, RZ ;  /* 0x000000200a098824 */ /* 0x000fe200078e00ff */
[----:B------:R-:W-:Y:S01]  /*0500*/  @!P0 SHF.R.U32.HI R8, RZ, 0x1, R10 ;  /* 0x00000001ff088819 */ /* 0x000fe2000001160a */
[----:B------:R-:W-:Y:S02]  /*0510*/  IMAD R0, R11, R0, R4 ;  /* 0x000000000b007224 */ /* 0x000fe400078e0204 */
[----:B------:R-:W-:Y:S02]  /*0520*/  @!P0 IMAD.MOV.U32 R44, RZ, RZ, RZ ;  /* 0x000000ffff2c8224 */ /* 0x000fe400078e00ff */
[----:B------:R-:W-:Y:S02]  /*0530*/  IMAD.IADD R0, R6, 0x1, R0 ;  /* 0x0000000106007824 */ /* 0x000fe400078e0200 */
[----:B------:R-:W-:-:S02]  /*0540*/  @!P0 IMAD.MOV.U32 R46, RZ, RZ, RZ ;  /* 0x000000ffff2e8224 */ /* 0x000fc400078e00ff */
[----:B------:R-:W-:Y:S02]  /*0550*/  IMAD.SHL.U32 R7, R2, 0x10, RZ ;  /* 0x0000001002077824 */ /* 0x000fe400078e00ff */
[----:B------:R-:W-:Y:S01]  /*0560*/  IMAD R6, R0, 0x20, R71 ;  /* 0x0000002000067824 */ /* 0x000fe200078e0247 */
[----:B0--3--:R-:W-:Y:S06]  /*0570*/  @!P0 BRA `(.L_x_0) ;  /* 0x0000001800208947 */ /* 0x009fec0003800000 */
[----:B------:R-:W-:Y:S01]  /*0580*/  IABS R20, R16 ;  /* 0x0000001000147213 */ /* 0x000fe20000000000 */
[C---:B------:R-:W-:Y:S01]  /*0590*/  IMAD.SHL.U32 R11, R10.reuse, 0x2, RZ ;  /* 0x000000020a0b7824 */ /* 0x040fe200078e00ff */
[----:B------:R-:W-:Y:S01]  /*05a0*/  IABS R26, R17 ;  /* 0x00000011001a7213 */ /* 0x000fe20000000000 */
[----:B------:R-:W0:Y:S01]  /*05b0*/  LDCU UR5, c[0x0][0x3b0] ;  /* 0x00007600ff0577ac */ /* 0x000e220008000800 */
[----:B------:R-:W1:Y:S01]  /*05c0*/  I2F.RP R3, R20 ;  /* 0x0000001400037306 */ /* 0x000e620000209400 */
[----:B------:R-:W-:Y:S01]  /*05d0*/  LOP3.LUT R5, R10, 0x7f, RZ, 0xc0, !PT ;  /* 0x0000007f0a057812 */ /* 0x000fe200078ec0ff */
[----:B------:R-:W2:Y:S01]  /*05e0*/  LDC R60, c[0x0][0x3a8] ;  /* 0x0000ea00ff3c7b82 */ /* 0x000ea20000000800 */
[----:B------:R-:W-:Y:S01]  /*05f0*/  SHF.R.S32.HI R4, RZ, 0x7, R10 ;  /* 0x00000007ff047819 */ /* 0x000fe2000001140a */
[----:B------:R-:W3:Y:S01]  /*0600*/  LDCU UR8, c[0x0][0x3a4] ;  /* 0x00007480ff0877ac */ /* 0x000ee20008000800 */
[----:B------:R-:W-:Y:S02]  /*0610*/  SHF.R.S32.HI R0, RZ, 0x1f, R61 ;  /* 0x0000001fff007819 */ /* 0x000fe4000001143d */
[----:B------:R-:W-:-:S02]  /*0620*/  CS2R R44, SRZ ;  /* 0x00000000002c7805 */ /* 0x000fc4000001ff00 */
[--C-:B------:R-:W-:Y:S01]  /*0630*/  SHF.R.U32.HI R15, RZ, 0x2, R10.reuse ;  /* 0x00000002ff0f7819 */ /* 0x100fe2000001160a */
[----:B------:R-:W4:Y:S01]  /*0640*/  I2F.RP R2, R26 ;  /* 0x0000001a00027306 */ /* 0x000f220000209400 */
[----:B------:R-:W-:Y:S01]  /*0650*/  LEA.HI R61, R0, R61, RZ, 0x7 ;  /* 0x0000003d003d7211 */ /* 0x000fe200078f38ff */
[----:B------:R-:W-:Y:S01]  /*0660*/  IMAD.SHL.U32 R0, R10, 0x8, RZ ;  /* 0x000000080a007824 */ /* 0x000fe200078e00ff */
[----:B------:R-:W-:Y:S01]  /*0670*/  SHF.R.U32.HI R14, RZ, 0x7, R10 ;  /* 0x00000007ff0e7819 */ /* 0x000fe2000001160a */
[----:B------:R-:W5:Y:S01]  /*0680*/  LDCU.128 UR12, c[0x0][0x380] ;  /* 0x00007000ff0c77ac */ /* 0x000f620008000c00 */
[----:B------:R-:W-:Y:S02]  /*0690*/  ISETP.NE.AND P5, PT, R16, RZ, PT ;  /* 0x000000ff1000720c */ /* 0x000fe40003fa5270 */
[----:B------:R-:W-:Y:S02]  /*06a0*/  CS2R R46, SRZ ;  /* 0x00000000002e7805 */ /* 0x000fe4000001ff00 */
[----:B------:R-:W-:Y:S01]  /*06b0*/  LOP3.LUT R68, R70, 0x10, RZ, 0xfc, !PT ;  /* 0x0000001046447812 */ /* 0x000fe200078efcff */
[----:B-1----:R-:W1:Y:S01]  /*06c0*/  MUFU.RCP R3, R3 ;  /* 0x0000000300037308 */ /* 0x002e620000001000 */
[----:B------:R-:W-:-:S02]  /*06d0*/  LEA.HI R67, R10, 0x18, RZ, 0x1b ;  /* 0x000000180a437811 */ /* 0x000fc400078fd8ff */
[C---:B------:R-:W-:Y:S02]  /*06e0*/  LOP3.LUT R66, R70.reuse, 0x20, RZ, 0xfc, !PT ;  /* 0x0000002046427812 */ /* 0x040fe400078efcff */
[C---:B------:R-:W-:Y:S02]  /*06f0*/  LOP3.LUT R69, R70.reuse, 0x8, RZ, 0xfc, !PT ;  /* 0x0000000846457812 */ /* 0x040fe400078efcff */
[----:B------:R-:W-:Y:S01]  /*0700*/  SHF.R.S32.HI R61, RZ, 0x7, R61 ;  /* 0x00000007ff3d7819 */ /* 0x000fe2000001143d */
[----:B----4-:R-:W4:Y:S01]  /*0710*/  MUFU.RCP R2, R2 ;  /* 0x0000000200027308 */ /* 0x010f220000001000 */
[-C--:B--2---:R-:W-:Y:S02]  /*0720*/  IMAD R48, R67, R60.reuse, RZ ;  /* 0x0000003c43307224 */ /* 0x084fe400078e02ff */
[-C--:B------:R-:W-:Y:S02]  /*0730*/  IMAD R49, R70, R60.reuse, RZ ;  /* 0x0000003c46317224 */ /* 0x080fe400078e02ff */
[----:B------:R-:W-:-:S02]  /*0740*/  IMAD R58, R66, R60, RZ ;  /* 0x0000003c423a7224 */ /* 0x000fc400078e02ff */
[----:B------:R-:W-:Y:S02]  /*0750*/  IMAD R59, R68, R60, RZ ;  /* 0x0000003c443b7224 */ /* 0x000fe400078e02ff */
[----:B-1----:R-:W-:Y:S01]  /*0760*/  VIADD R8, R3, 0xffffffe ;  /* 0x0ffffffe03087836 */ /* 0x002fe20000000000 */
[----:B------:R-:W-:Y:S02]  /*0770*/  SGXT R3, R4, 0x1 ;  /* 0x000000010403781a */ /* 0x000fe40000000200 */
[----:B------:R-:W-:Y:S01]  /*0780*/  LOP3.LUT R4, R11, 0x1fe, RZ, 0xc0, !PT ;  /* 0x000001fe0b047812 */ /* 0x000fe200078ec0ff */
[----:B------:R1:W2:Y:S01]  /*0790*/  F2I.FTZ.U32.TRUNC.NTZ R9, R8 ;  /* 0x0000000800097305 */ /* 0x0002a2000021f000 */
[----:B----4-:R-:W-:Y:S02]  /*07a0*/  VIADD R12, R2, 0xffffffe ;  /* 0x0ffffffe020c7836 */ /* 0x010fe40000000000 */
[----:B------:R-:W-:Y:S01]  /*07b0*/  LOP3.LUT R4, R4, 0x30, R15, 0x78, !PT ;  /* 0x0000003004047812 */ /* 0x000fe200078e780f */
[----:B------:R-:W-:Y:S01]  /*07c0*/  IMAD.SHL.U32 R2, R5, 0x2, RZ ;  /* 0x0000000205027824 */ /* 0x000fe200078e00ff */
[----:B------:R-:W-:-:S03]  /*07d0*/  LOP3.LUT R15, R0, 0x30, RZ, 0xc0, !PT ;  /* 0x00000030000f7812 */ /* 0x000fc600078ec0ff */
[----:B------:R4:W0:Y:S01]  /*07e0*/  F2I.FTZ.U32.TRUNC.NTZ R13, R12 ;  /* 0x0000000c000d7305 */ /* 0x000822000021f000 */
[----:B-1----:R-:W-:Y:S01]  /*07f0*/  IMAD.MOV.U32 R8, RZ, RZ, RZ ;  /* 0x000000ffff087224 */ /* 0x002fe200078e00ff */
[----:B------:R-:W-:Y:S02]  /*0800*/  LOP3.LUT R3, R2, 0x110, R3, 0x78, !PT ;  /* 0x0000011002037812 */ /* 0x000fe400078e7803 */
[----:B------:R-:W-:Y:S02]  /*0810*/  LOP3.LUT R2, R10, 0x7, RZ, 0xc0, !PT ;  /* 0x000000070a027812 */ /* 0x000fe400078ec0ff */
[----:B------:R-:W-:Y:S01]  /*0820*/  SGXT.U32 R0, R14, 0x1 ;  /* 0x000000010e00781a */ /* 0x000fe20000000000 */
[----:B--2---:R-:W-:Y:S01]  /*0830*/  IMAD.MOV R19, RZ, RZ, -R9 ;  /* 0x000000ffff137224 */ /* 0x004fe200078e0a09 */
[----:B------:R-:W-:Y:S01]  /*0840*/  IABS R14, R6 ;  /* 0x00000006000e7213 */ /* 0x000fe20000000000 */
[----:B----4-:R-:W-:Y:S01]  /*0850*/  IMAD.MOV.U32 R12, RZ, RZ, RZ ;  /* 0x000000ffff0c7224 */ /* 0x010fe200078e00ff */
[----:B------:R-:W-:Y:S01]  /*0860*/  LOP3.LUT R28, R7, R0, RZ, 0xfc, !PT ;  /* 0x00000000071c7212 */ /* 0x000fe200078efcff */
[----:B------:R-:W-:Y:S01]  /*0870*/  IMAD R19, R19, R20, RZ ;  /* 0x0000001413137224 */ /* 0x000fe200078e02ff */
[----:B------:R-:W-:Y:S01]  /*0880*/  LOP3.LUT R62, R3, 0x20, RZ, 0x3c, !PT ;  /* 0x00000020033e7812 */ /* 0x000fe200078e3cff */
[----:B------:R-:W-:Y:S01]  /*0890*/  IMAD R15, R2, 0x40, R15 ;  /* 0x00000040020f7824 */ /* 0x000fe200078e020f */
[C---:B------:R-:W-:Y:S01]  /*08a0*/  LOP3.LUT R30, R28.reuse, 0xe, RZ, 0xfc, !PT ;  /* 0x0000000e1c1e7812 */ /* 0x040fe200078efcff */
[----:B------:R-:W-:Y:S01]  /*08b0*/  IMAD.HI.U32 R9, R9, R19, R8 ;  /* 0x0000001309097227 */ /* 0x000fe200078e0008 */
[----:B------:R-:W-:-:S02]  /*08c0*/  LOP3.LUT R31, R28, 0xc, RZ, 0xfc, !PT ;  /* 0x0000000c1c1f7812 */ /* 0x000fc400078efcff */
[----:B------:R-:W-:Y:S01]  /*08d0*/  LOP3.LUT R32, R28, 0xa, RZ, 0xfc, !PT ;  /* 0x0000000a1c207812 */ /* 0x000fe200078efcff */
[----:B------:R-:W-:Y:S01]  /*08e0*/  IMAD.SHL.U32 R8, R10, 0x40, RZ ;  /* 0x000000400a087824 */ /* 0x000fe200078e00ff */
[C---:B------:R-:W-:Y:S02]  /*08f0*/  LOP3.LUT R33, R28.reuse, 0x8, RZ, 0xfc, !PT ;  /* 0x000000081c217812 */ /* 0x040fe400078efcff */
[----:B------:R-:W-:Y:S02]  /*0900*/  LOP3.LUT R34, R28, 0x6, RZ, 0xfc, !PT ;  /* 0x000000061c227812 */ /* 0x000fe400078efcff */
[----:B------:R-:W-:Y:S01]  /*0910*/  LOP3.LUT R19, R8, 0x800, RZ, 0xc0, !PT ;  /* 0x0000080008137812 */ /* 0x000fe200078ec0ff */
[----:B0-----:R-:W-:Y:S01]  /*0920*/  IMAD.MOV R8, RZ, RZ, -R13 ;  /* 0x000000ffff087224 */ /* 0x001fe200078e0a0d */
[----:B------:R-:W-:Y:S02]  /*0930*/  IABS R21, R33 ;  /* 0x0000002100157213 */ /* 0x000fe40000000000 */
[----:B------:R-:W-:Y:S01]  /*0940*/  LOP3.LUT R35, R28, 0x4, RZ, 0xfc, !PT ;  /* 0x000000041c237812 */ /* 0x000fe200078efcff */
[----:B------:R-:W-:Y:S01]  /*0950*/  IMAD R24, R2, 0x100, R19 ;  /* 0x0000010002187824 */ /* 0x000fe200078e0213 */
[----:B------:R-:W-:Y:S01]  /*0960*/  LOP3.LUT R36, R28, 0x2, RZ, 0xfc, !PT ;  /* 0x000000021c247812 */ /* 0x000fe200078efcff */
[----:B------:R-:W-:Y:S01]  /*0970*/  IMAD.MOV.U32 R19, RZ, RZ, R8 ;  /* 0x000000ffff137224 */ /* 0x000fe200078e0008 */
[----:B------:R-:W-:Y:S01]  /*0980*/  SHF.R.U32.HI R8, RZ, 0x1, R10 ;  /* 0x00000001ff087819 */ /* 0x000fe2000001160a */
[----:B------:R-:W-:Y:S01]  /*0990*/  IMAD.SHL.U32 R2, R2, 0x10, RZ ;  /* 0x0000001002027824 */ /* 0x000fe200078e00ff */
[----:B------:R-:W-:Y:S01]  /*09a0*/  IABS R27, R35 ;  /* 0x00000023001b7213 */ /* 0x000fe20000000000 */
[----:B------:R-:W-:Y:S01]  /*09b0*/  IMAD R19, R19, R26, RZ ;  /* 0x0000001a13137224 */ /* 0x000fe200078e02ff */
[----:B------:R-:W-:-:S02]  /*09c0*/  IABS R29, R28 ;  /* 0x0000001c001d7213 */ /* 0x000fc40000000000 */
[----:B------:R-:W-:Y:S01]  /*09d0*/  LOP3.LUT R25, R2, 0x30, R11, 0x78, !PT ;  /* 0x0000003002197812 */ /* 0x000fe200078e780b */
[----:B------:R-:W-:Y:S01]  /*09e0*/  IMAD.HI.U32 R12, R13, R19, R12 ;  /* 0x000000130d0c7227 */ /* 0x000fe200078e000c */
[----:B------:R-:W-:Y:S02]  /*09f0*/  LOP3.LUT R11, R11, 0x10, RZ, 0xc0, !PT ;  /* 0x000000100b0b7812 */ /* 0x000fe400078ec0ff */
[----:B------:R-:W-:Y:S01]  /*0a00*/  IABS R2, R30 ;  /* 0x0000001e00027213 */ /* 0x000fe20000000000 */
[----:B------:R-:W-:Y:S01]  /*0a10*/  IMAD.MOV.U32 R13, RZ, RZ, R14 ;  /* 0x000000ffff0d7224 */ /* 0x000fe200078e000e */
[----:B------:R-:W-:Y:S02]  /*0a20*/  LOP3.LUT R0, R11, 0x20, R8, 0xf8, !PT ;  /* 0x000000200b007812 */ /* 0x000fe400078ef808 */
[----:B------:R-:W-:Y:S01]  /*0a30*/  IABS R19, R32 ;  /* 0x0000002000137213 */ /* 0x000fe20000000000 */
[----:B------:R-:W-:Y:S01]  /*0a40*/  IMAD.HI.U32 R9, R9, R13, RZ ;  /* 0x0000000d09097227 */ /* 0x000fe200078e00ff */
[----:B------:R-:W-:-:S02]  /*0a50*/  LOP3.LUT R23, R15, R0, RZ, 0x3c, !PT ;  /* 0x000000000f177212 */ /* 0x000fc400078e3cff */
[----:B------:R-:W-:Y:S01]  /*0a60*/  IABS R15, R31 ;  /* 0x0000001f000f7213 */ /* 0x000fe20000000000 */
[----:B------:R-:W-:Y:S01]  /*0a70*/  IMAD.MOV R9, RZ, RZ, -R9 ;  /* 0x000000ffff097224 */ /* 0x000fe200078e0a09 */
[C---:B------:R-:W-:Y:S01]  /*0a80*/  LOP3.LUT R63, R3.reuse, 0x40, RZ, 0x3c, !PT ;  /* 0x00000040033f7812 */ /* 0x040fe200078e3cff */
[----:B------:R-:W-:Y:S01]  /*0a90*/  IMAD.MOV.U32 R11, RZ, RZ, R2 ;  /* 0x000000ffff0b7224 */ /* 0x000fe200078e0002 */
[----:B------:R-:W-:Y:S01]  /*0aa0*/  LOP3.LUT R64, R3, 0x60, RZ, 0x3c, !PT ;  /* 0x0000006003407812 */ /* 0x000fe200078e3cff */
[----:B------:R-:W-:Y:S02]  /*0ab0*/  IMAD R13, R20, R9, R13 ;  /* 0x00000009140d7224 */ /* 0x000fe400078e020d */
[----:B------:R-:W-:-:S03]  /*0ac0*/  IMAD.HI.U32 R0, R12, R11, RZ ;  /* 0x0000000b0c007227 */ /* 0x000fc600078e00ff */
[----:B------:R-:W-:Y:S01]  /*0ad0*/  ISETP.GT.U32.AND P0, PT, R20, R13, PT ;  /* 0x0000000d1400720c */ /* 0x000fe20003f04070 */
[----:B------:R-:W-:Y:S02]  /*0ae0*/  IMAD.MOV R0, RZ, RZ, -R0 ;  /* 0x000000ffff007224 */ /* 0x000fe400078e0a00 */
[----:B------:R-:W-:-:S04]  /*0af0*/  IMAD.HI.U32 R2, R12, R15, RZ ;  /* 0x0000000f0c027227 */ /* 0x000fc800078e00ff */
[----:B------:R-:W-:Y:S02]  /*0b00*/  IMAD R0, R26, R0, R11 ;  /* 0x000000001a007224 */ /* 0x000fe400078e020b */
[----:B------:R-:W-:-:S03]  /*0b10*/  IMAD.HI.U32 R9, R12, R19, RZ ;  /* 0x000000130c097227 */ /* 0x000fc600078e00ff */
[C---:B------:R-:W-:Y:S01]  /*0b20*/  ISETP.GT.U32.AND P2, PT, R26.reuse, R0, PT ;  /* 0x000000001a00720c */ /* 0x040fe20003f44070 */
[----:B------:R-:W-:Y:S02]  /*0b30*/  IMAD.MOV R11, RZ, RZ, -R2 ;  /* 0x000000ffff0b7224 */ /* 0x000fe400078e0a02 */
[----:B------:R-:W-:Y:S02]  /*0b40*/  IMAD.MOV R14, RZ, RZ, -R9 ;  /* 0x000000ffff0e7224 */ /* 0x000fe400078e0a09 */
[----:B------:R-:W-:Y:S02]  /*0b50*/  @!P0 IMAD.IADD R13, R13, 0x1, -R20 ;  /* 0x000000010d0d8824 */ /* 0x000fe400078e0a14 */
[----:B------:R-:W-:Y:S01]  /*0b60*/  IMAD R9, R26, R11, R15 ;  /* 0x0000000b1a097224 */ /* 0x000fe200078e020f */
[----:B------:R-:W-:Y:S01]  /*0b70*/  IABS R11, R34 ;  /* 0x00000022000b7213 */ /* 0x000fe20000000000 */
[----:B------:R-:W-:Y:S01]  /*0b80*/  IMAD.HI.U32 R2, R12, R21, RZ ;  /* 0x000000150c027227 */ /* 0x000fe200078e00ff */
[----:B------:R-:W-:-:S02]  /*0b90*/  ISETP.GT.U32.AND P0, PT, R20, R13, PT ;  /* 0x0000000d1400720c */ /* 0x000fc40003f04070 */
[C---:B------:R-:W-:Y:S01]  /*0ba0*/  ISETP.GT.U32.AND P3, PT, R26.reuse, R9, PT ;  /* 0x000000091a00720c */ /* 0x040fe20003f64070 */
[C---:B------:R-:W-:Y:S02]  /*0bb0*/  IMAD R14, R26.reuse, R14, R19 ;  /* 0x0000000e1a0e7224 */ /* 0x040fe400078e0213 */
[----:B------:R-:W-:Y:S02]  /*0bc0*/  IMAD.MOV R2, RZ, RZ, -R2 ;  /* 0x000000ffff027224 */ /* 0x000fe400078e0a02 */
[----:B------:R-:W-:Y:S01]  /*0bd0*/  IMAD.MOV.U32 R19, RZ, RZ, R11 ;  /* 0x000000ffff137224 */ /* 0x000fe200078e000b */
[C---:B------:R-:W-:Y:S01]  /*0be0*/  ISETP.GT.U32.AND P1, PT, R26.reuse, R14, PT ;  /* 0x0000000e1a00720c */ /* 0x040fe20003f24070 */
[----:B------:R-:W-:Y:S01]  /*0bf0*/  IMAD R15, R26, R2, R21 ;  /* 0x000000021a0f7224 */ /* 0x000fe200078e0215 */
[----:B------:R-:W-:Y:S01]  /*0c00*/  IABS R21, R36 ;  /* 0x0000002400157213 */ /* 0x000fe20000000000 */
[----:B------:R-:W-:-:S04]  /*0c10*/  IMAD.HI.U32 R2, R12, R19, RZ ;  /* 0x000000130c027227 */ /* 0x000fc800078e00ff */
[----:B------:R-:W-:Y:S02]  /*0c20*/  IMAD.MOV R2, RZ, RZ, -R2 ;  /* 0x000000ffff027224 */ /* 0x000fe400078e0a02 */
[----:B------:R-:W-:Y:S01]  /*0c30*/  @!P0 IMAD.IADD R13, R13, 0x1, -R20 ;  /* 0x000000010d0d8824 */ /* 0x000fe200078e0a14 */
[----:B------:R-:W-:Y:S01]  /*0c40*/  ISETP.GE.AND P0, PT, R6, RZ, PT ;  /* 0x000000ff0600720c */ /* 0x000fe20003f06270 */
[----:B------:R-:W-:Y:S02]  /*0c50*/  @!P3 IMAD.IADD R9, R9, 0x1, -R26 ;  /* 0x000000010909b824 */ /* 0x000fe400078e0a1a */
[----:B------:R-:W-:Y:S02]  /*0c60*/  IMAD R18, R26, R2, R19 ;  /* 0x000000021a127224 */ /* 0x000fe400078e0213 */
[----:B------:R-:W-:Y:S01]  /*0c70*/  IMAD.HI.U32 R11, R12, R27, RZ ;  /* 0x0000001b0c0b7227 */ /* 0x000fe200078e00ff */
[----:B------:R-:W-:-:S03]  /*0c80*/  ISETP.GT.U32.AND P3, PT, R26, R9, PT ;  /* 0x000000091a00720c */ /* 0x000fc60003f64070 */
[----:B------:R-:W-:-:S04]  /*0c90*/  IMAD.HI.U32 R2, R12, R21, RZ ;  /* 0x000000150c027227 */ /* 0x000fc800078e00ff */
[----:B------:R-:W-:Y:S02]  /*0ca0*/  IMAD.MOV R11, RZ, RZ, -R11 ;  /* 0x000000ffff0b7224 */ /* 0x000fe400078e0a0b */
[----:B------:R-:W-:-:S04]  /*0cb0*/  IMAD.HI.U32 R12, R12, R29, RZ ;  /* 0x0000001d0c0c7227 */ /* 0x000fc800078e00ff */
[----:B------:R-:W-:Y:S02]  /*0cc0*/  IMAD.MOV R2, RZ, RZ, -R2 ;  /* 0x000000ffff027224 */ /* 0x000fe400078e0a02 */
[----:B------:R-:W-:Y:S02]  /*0cd0*/  IMAD.MOV.U32 R22, RZ, RZ, R13 ;  /* 0x000000ffff167224 */ /* 0x000fe400078e000d */
[----:B------:R-:W-:Y:S02]  /*0ce0*/  IMAD R19, R26, R11, R27 ;  /* 0x0000000b1a137224 */ /* 0x000fe400078e021b */
[----:B------:R-:W-:Y:S01]  /*0cf0*/  @!P2 IMAD.IADD R0, R0, 0x1, -R26 ;  /* 0x000000010000a824 */ /* 0x000fe200078e0a1a */
[C---:B------:R-:W-:Y:S01]  /*0d00*/  ISETP.GT.U32.AND P2, PT, R26.reuse, R15, PT ;  /* 0x0000000f1a00720c */ /* 0x040fe20003f44070 */
[----:B------:R-:W-:Y:S02]  /*0d10*/  IMAD.MOV R12, RZ, RZ, -R12 ;  /* 0x000000ffff0c7224 */ /* 0x000fe400078e0a0c */
[C---:B------:R-:W-:Y:S01]  /*0d20*/  IMAD R20, R26.reuse, R2, R21 ;  /* 0x000000021a147224 */ /* 0x040fe200078e0215 */
[C---:B------:R-:W-:Y:S01]  /*0d30*/  ISETP.GT.U32.AND P4, PT, R26.reuse, R0, PT ;  /* 0x000000001a00720c */ /* 0x040fe20003f84070 */
[----:B------:R-:W-:Y:S01]  /*0d40*/  @!P0 IMAD.MOV R22, RZ, RZ, -R22 ;  /* 0x000000ffff168224 */ /* 0x000fe200078e0a16 */
[----:B------:R-:W-:Y:S01]  /*0d50*/  @!P5 LOP3.LUT R22, RZ, R16, RZ, 0x33, !PT ;  /* 0x00000010ff16d212 */ /* 0x000fe200078e33ff */
[C---:B------:R-:W-:Y:S01]  /*0d60*/  IMAD R21, R26.reuse, R12, R29 ;  /* 0x0000000c1a157224 */ /* 0x040fe200078e021d */
[----:B------:R-:W-:Y:S01]  /*0d70*/  ISETP.GT.U32.AND P0, PT, R26, R18, PT ;  /* 0x000000121a00720c */ /* 0x000fe20003f04070 */
[--C-:B------:R-:W-:Y:S01]  /*0d80*/  @!P1 IMAD.IADD R14, R14, 0x1, -R26.reuse ;  /* 0x000000010e0e9824 */ /* 0x100fe200078e0a1a */
[C---:B------:R-:W-:Y:S01]  /*0d90*/  ISETP.GT.U32.AND P1, PT, R26.reuse, R19, PT ;  /* 0x000000131a00720c */ /* 0x040fe20003f24070 */
[--C-:B------:R-:W-:Y:S01]  /*0da0*/  @!P3 IMAD.IADD R9, R9, 0x1, -R26.reuse ;  /* 0x000000010909b824 */ /* 0x100fe200078e0a1a */
[C---:B------:R-:W-:Y:S01]  /*0db0*/  ISETP.GT.U32.AND P5, PT, R26.reuse, R20, PT ;  /* 0x000000141a00720c */ /* 0x040fe20003fa4070 */
[--C-:B------:R-:W-:Y:S01]  /*0dc0*/  @!P2 IMAD.IADD R15, R15, 0x1, -R26.reuse ;  /* 0x000000010f0fa824 */ /* 0x100fe200078e0a1a */
[C---:B------:R-:W-:Y:S01]  /*0dd0*/  ISETP.GT.U32.AND P6, PT, R26.reuse, R14, PT ;  /* 0x0000000e1a00720c */ /* 0x040fe20003fc4070 */
[----:B------:R-:W-:Y:S01]  /*0de0*/  IMAD.MOV.U32 R13, RZ, RZ, R9 ;  /* 0x000000ffff0d7224 */ /* 0x000fe200078e0009 */
[----:B------:R-:W-:Y:S01]  /*0df0*/  ISETP.GT.U32.AND P3, PT, R26, R21, PT ;  /* 0x000000151a00720c */ /* 0x000fe20003f64070 */
[--C-:B------:R-:W-:Y:S01]  /*0e00*/  @!P4 IMAD.IADD R0, R0, 0x1, -R26.reuse ;  /* 0x000000010000c824 */ /* 0x100fe200078e0a1a */
[----:B------:R-:W-:Y:S01]  /*0e10*/  ISETP.GE.AND P4, PT, R30, RZ, PT ;  /* 0x000000ff1e00720c */ /* 0x000fe20003f86270 */
[----:B------:R-:W-:Y:S01]  /*0e20*/  IMAD.IADD R2, R24, 0x1, R25 ;  /* 0x0000000118027824 */ /* 0x000fe200078e0219 */
[----:B------:R-:W-:Y:S01]  /*0e30*/  ISETP.GE.AND P2, PT, R31, RZ, PT ;  /* 0x000000ff1f00720c */ /* 0x000fe20003f46270 */
[--C-:B------:R-:W-:Y:S01]  /*0e40*/  @!P0 IMAD.IADD R18, R18, 0x1, -R26.reuse ;  /* 0x0000000112128824 */ /* 0x100fe200078e0a1a */
[----:B------:R-:W-:Y:S01]  /*0e50*/  ISETP.GE.AND P0, PT, R28, RZ, PT ;  /* 0x000000ff1c00720c */ /* 0x000fe20003f06270 */
[--C-:B------:R-:W-:Y:S01]  /*0e60*/  @!P1 IMAD.IADD R19, R19, 0x1, -R26.reuse ;  /* 0x0000000113139824 */ /* 0x100fe200078e0a1a */
[----:B------:R-:W-:Y:S01]  /*0e70*/  ISETP.GT.U32.AND P1, PT, R26, R15, PT ;  /* 0x0000000f1a00720c */ /* 0x000fe20003f24070 */
[--C-:B------:R-:W-:Y:S01]  /*0e80*/  @!P5 IMAD.IADD R20, R20, 0x1, -R26.reuse ;  /* 0x000000011414d824 */ /* 0x100fe200078e0a1a */
[----:B------:R-:W-:Y:S01]  /*0e90*/  ISETP.GT.U32.AND P5, PT, R26, R18, PT ;  /* 0x000000121a00720c */ /* 0x000fe20003fa4070 */
[--C-:B------:R-:W-:Y:S01]  /*0ea0*/  @!P6 IMAD.IADD R14, R14, 0x1, -R26.reuse ;  /* 0x000000010e0ee824 */ /* 0x100fe200078e0a1a */
[C---:B------:R-:W-:Y:S01]  /*0eb0*/  ISETP.GT.U32.AND P6, PT, R26.reuse, R19, PT ;  /* 0x000000131a00720c */ /* 0x040fe20003fc4070 */
[----:B------:R-:W-:Y:S01]  /*0ec0*/  @!P3 IMAD.IADD R21, R21, 0x1, -R26 ;  /* 0x000000011515b824 */ /* 0x000fe200078e0a1a */
[----:B------:R-:W-:Y:S01]  /*0ed0*/  ISETP.GT.U32.AND P3, PT, R26, R20, PT ;  /* 0x000000141a00720c */ /* 0x000fe20003f64070 */
[----:B------:R-:W-:Y:S01]  /*0ee0*/  IMAD.MOV.U32 R11, RZ, RZ, R0 ;  /* 0x000000ffff0b7224 */ /* 0x000fe200078e0000 */
[----:B------:R-:W-:Y:S01]  /*0ef0*/  LOP3.LUT R12, RZ, R17, RZ, 0x33, !PT ;  /* 0x00000011ff0c7212 */ /* 0x000fe200078e33ff */
[----:B------:R-:W-:Y:S01]  /*0f00*/  @!P2 IMAD.MOV R13, RZ, RZ, -R13 ;  /* 0x000000ffff0da224 */ /* 0x000fe200078e0a0d */
[----:B------:R-:W-:Y:S01]  /*0f10*/  ISETP.GE.AND P2, PT, R32, RZ, PT ;  /* 0x000000ff2000720c */ /* 0x000fe20003f46270 */
[----:B------:R-:W-:Y:S01]  /*0f20*/  @!P4 IMAD.MOV R11, RZ, RZ, -R11 ;  /* 0x000000ffff0bc224 */ /* 0x000fe200078e0a0b */
[----:B------:R-:W-:Y:S01]  /*0f30*/  ISETP.GT.U32.AND P4, PT, R26, R21, PT ;  /* 0x000000151a00720c */ /* 0x000fe20003f84070 */
[--C-:B------:R-:W-:Y:S01]  /*0f40*/  @!P1 IMAD.IADD R15, R15, 0x1, -R26.reuse ;  /* 0x000000010f0f9824 */ /* 0x100fe200078e0a1a */
[----:B------:R-:W-:Y:S01]  /*0f50*/  ISETP.GE.AND P1, PT, R33, RZ, PT ;  /* 0x000000ff2100720c */ /* 0x000fe20003f26270 */
[--C-:B------:R-:W-:Y:S01]  /*0f60*/  @!P5 IMAD.IADD R18, R18, 0x1, -R26.reuse ;  /* 0x000000011212d824 */ /* 0x100fe200078e0a1a */
[----:B------:R-:W-:Y:S01]  /*0f70*/  ISETP.GE.AND P5, PT, R34, RZ, PT ;  /* 0x000000ff2200720c */ /* 0x000fe20003fa6270 */
[--C-:B------:R-:W-:Y:S01]  /*0f80*/  @!P6 IMAD.IADD R19, R19, 0x1, -R26.reuse ;  /* 0x000000011313e824 */ /* 0x100fe200078e0a1a */
[----:B------:R-:W-:Y:S01]  /*0f90*/  ISETP.GE.AND P6, PT, R35, RZ, PT ;  /* 0x000000ff2300720c */ /* 0x000fe20003fc6270 */
[----:B------:R-:W-:Y:S01]  /*0fa0*/  @!P3 IMAD.IADD R20, R20, 0x1, -R26 ;  /* 0x000000011414b824 */ /* 0x000fe200078e0a1a */
[----:B------:R-:W-:Y:S01]  /*0fb0*/  ISETP.GE.AND P3, PT, R36, RZ, PT ;  /* 0x000000ff2400720c */ /* 0x000fe20003f66270 */
[----:B------:R-:W0:Y:S01]  /*0fc0*/  LDC R24, c[0x0][0x3ac] ;  /* 0x0000eb00ff187b82 */ /* 0x000e220000000800 */
[----:B---3--:R-:W-:Y:S01]  /*0fd0*/  IMAD R22, R22, UR8, RZ ;  /* 0x0000000816167c24 */ /* 0x008fe2000f8e02ff */
[----:B------:R-:W-:Y:S01]  /*0fe0*/  LOP3.LUT R16, R70, 0x50, RZ, 0xfc, !PT ;  /* 0x0000005046107812 */ /* 0x000fe200078efcff */
[----:B------:R-:W-:Y:S01]  /*0ff0*/  @!P2 IMAD.MOV R14, RZ, RZ, -R14 ;  /* 0x000000ffff0ea224 */ /* 0x000fe200078e0a0e */
[----:B------:R-:W-:Y:S01]  /*1000*/  LOP3.LUT R65, R2, 0x40, RZ, 0x3c, !PT ;  /* 0x0000004002417812 */ /* 0x000fe200078e3cff */
[----:B------:R-:W-:Y:S01]  /*1010*/  @!P4 IMAD.IADD R21, R21, 0x1, -R26 ;  /* 0x000000011515c824 */ /* 0x000fe200078e0a1a */
[----:B------:R-:W-:Y:S01]  /*1020*/  ISETP.NE.AND P4, PT, R17, RZ, PT ;  /* 0x000000ff1100720c */ /* 0x000fe20003f85270 */
[----:B------:R-:W-:Y:S01]  /*1030*/  @!P1 IMAD.MOV R15, RZ, RZ, -R15 ;  /* 0x000000ffff0f9224 */ /* 0x000fe200078e0a0f */
[----:B------:R-:W-:Y:S01]  /*1040*/  LEA.HI R17, R10, 0x58, RZ, 0x1b ;  /* 0x000000580a117811 */ /* 0x000fe200078fd8ff */
[----:B------:R-:W-:Y:S01]  /*1050*/  @!P5 IMAD.MOV R18, RZ, RZ, -R18 ;  /* 0x000000ffff12d224 */ /* 0x000fe200078e0a12 */
[C---:B------:R-:W-:Y:S01]  /*1060*/  SEL R11, R12.reuse, R11, !P4 ;  /* 0x0000000b0c0b7207 */ /* 0x040fe20006000000 */
[----:B------:R-:W-:Y:S01]  /*1070*/  @!P6 IMAD.MOV R19, RZ, RZ, -R19 ;  /* 0x000000ffff13e224 */ /* 0x000fe200078e0a13 */
[C---:B------:R-:W-:Y:S01]  /*1080*/  SEL R13, R12.reuse, R13, !P4 ;  /* 0x0000000d0c0d7207 */ /* 0x040fe20006000000 */
[----:B------:R-:W-:Y:S01]  /*1090*/  @!P3 IMAD.MOV R20, RZ, RZ, -R20 ;  /* 0x000000ffff14b224 */ /* 0x000fe200078e0a14 */
[C---:B------:R-:W-:Y:S01]  /*10a0*/  SEL R14, R12.reuse, R14, !P4 ;  /* 0x0000000e0c0e7207 */ /* 0x040fe20006000000 */
[----:B------:R-:W-:Y:S01]  /*10b0*/  @!P0 IMAD.MOV R21, RZ, RZ, -R21 ;  /* 0x000000ffff158224 */ /* 0x000fe200078e0a15 */
[C---:B------:R-:W-:Y:S01]  /*10c0*/  SEL R15, R12.reuse, R15, !P4 ;  /* 0x0000000f0c0f7207 */ /* 0x040fe20006000000 */
[----:B------:R-:W-:Y:S01]  /*10d0*/  IMAD R11, R11, UR5, RZ ;  /* 0x000000050b0b7c24 */ /* 0x000fe2000f8e02ff */
[C---:B------:R-:W-:Y:S01]  /*10e0*/  SEL R18, R12.reuse, R18, !P4 ;  /* 0x000000120c127207 */ /* 0x040fe20006000000 */
[----:B------:R-:W-:Y:S01]  /*10f0*/  IMAD R13, R13, UR5, RZ ;  /* 0x000000050d0d7c24 */ /* 0x000fe2000f8e02ff */
[----:B------:R-:W-:Y:S01]  /*1100*/  SEL R19, R12, R19, !P4 ;  /* 0x000000130c137207 */ /* 0x000fe20006000000 */
[----:B------:R-:W-:Y:S01]  /*1110*/  IMAD R14, R14, UR5, RZ ;  /* 0x000000050e0e7c24 */ /* 0x000fe2000f8e02ff */
[C---:B------:R-:W-:Y:S01]  /*1120*/  SEL R20, R12.reuse, R20, !P4 ;  /* 0x000000140c147207 */ /* 0x040fe20006000000 */
[----:B------:R-:W-:Y:S01]  /*1130*/  IMAD R15, R15, UR5, RZ ;  /* 0x000000050f0f7c24 */ /* 0x000fe2000f8e02ff */
[----:B------:R-:W-:Y:S01]  /*1140*/  SEL R12, R12, R21, !P4 ;  /* 0x000000150c0c7207 */ /* 0x000fe20006000000 */
[----:B------:R-:W-:Y:S01]  /*1150*/  IMAD R18, R18, UR5, RZ ;  /* 0x0000000512127c24 */ /* 0x000fe2000f8e02ff */
[----:B-----5:R-:W-:Y:S01]  /*1160*/  LEA R88, P6, R22, UR12, 0x1 ;  /* 0x0000000c16587c11 */ /* 0x020fe2000f8c08ff */
[----:B------:R-:W-:Y:S01]  /*1170*/  IMAD R19, R19, UR5, RZ ;  /* 0x0000000513137c24 */ /* 0x000fe2000f8e02ff */
[C---:B------:R-:W-:Y:S01]  /*1180*/  LEA R86, P0, R11.reuse, UR14, 0x1 ;  /* 0x0000000e0b567c11 */ /* 0x040fe2000f8008ff */
[----:B------:R-:W-:Y:S01]  /*1190*/  IMAD R20, R20, UR5, RZ ;  /* 0x0000000514147c24 */ /* 0x000fe2000f8e02ff */
[----:B------:R-:W-:Y:S01]  /*11a0*/  LEA.HI.X.SX32 R89, R22, UR13, 0x1, P6 ;  /* 0x0000000d16597c11 */ /* 0x000fe2000b0f0eff */
[----:B------:R-:W-:Y:S01]  /*11b0*/  IMAD R12, R12, UR5, RZ ;  /* 0x000000050c0c7c24 */ /* 0x000fe2000f8e02ff */
[----:B------:R-:W-:Y:S01]  /*11c0*/  LEA.HI.X.SX32 R87, R11, UR15, 0x1, P0 ;  /* 0x0000000f0b577c11 */ /* 0x000fe200080f0eff */
[----:B------:R-:W-:Y:S01]  /*11d0*/  IMAD.SHL.U32 R9, R10, 0x20, RZ ;  /* 0x000000200a097824 */ /* 0x000fe200078e00ff */
[----:B------:R-:W-:Y:S01]  /*11e0*/  LEA R84, P1, R13, UR14, 0x1 ;  /* 0x0000000e0d547c11 */ /* 0x000fe2000f8208ff */
[----:B0-----:R-:W-:Y:S01]  /*11f0*/  IMAD R22, R5, R24, RZ ;  /* 0x0000001805167224 */ /* 0x001fe200078e02ff */
[----:B------:R-:W-:Y:S01]  /*1200*/  LEA R82, P2, R14, UR14, 0x1 ;  /* 0x0000000e0e527c11 */ /* 0x000fe2000f8408ff */
[-C--:B------:R-:W-:Y:S01]  /*1210*/  IMAD R26, R17, R60.reuse, RZ ;  /* 0x0000003c111a7224 */ /* 0x080fe200078e02ff */
[----:B------:R-:W-:Y:S01]  /*1220*/  LEA R80, P3, R15, UR14, 0x1 ;  /* 0x0000000e0f507c11 */ /* 0x000fe2000f8608ff */
[----:B------:R-:W-:Y:S01]  /*1230*/  IMAD R53, R16, R60, RZ ;  /* 0x0000003c10357224 */ /* 0x000fe200078e02ff */
[----:B------:R-:W-:Y:S01]  /*1240*/  LEA R78, P4, R18, UR14, 0x1 ;  /* 0x0000000e124e7c11 */ /* 0x000fe2000f8808ff */
[----:B------:R-:W0:Y:S01]  /*1250*/  LDCU UR5, c[0x0][0x3a0] ;  /* 0x00007400ff0577ac */ /* 0x000e220008000800 */
[----:B------:R-:W-:-:S02]  /*1260*/  LEA R76, P5, R19, UR14, 0x1 ;  /* 0x0000000e134c7c11 */ /* 0x000fc4000f8a08ff */
[----:B------:R-:W-:Y:S02]  /*1270*/  LEA R74, P6, R20, UR14, 0x1 ;  /* 0x0000000e144a7c11 */ /* 0x000fe4000f8c08ff */
[----:B------:R-:W-:Y:S02]  /*1280*/  LEA R72, P0, R12, UR14, 0x1 ;  /* 0x0000000e0c487c11 */ /* 0x000fe4000f8008ff */
[----:B------:R-:W-:Y:S02]  /*1290*/  LOP3.LUT R0, R9, 0x200, RZ, 0xc0, !PT ;  /* 0x0000020009007812 */ /* 0x000fe400078ec0ff */
[----:B------:R-:W-:Y:S02]  /*12a0*/  LEA.HI.X.SX32 R85, R13, UR15, 0x1, P1 ;  /* 0x0000000f0d557c11 */ /* 0x000fe400088f0eff */
[----:B------:R-:W-:Y:S02]  /*12b0*/  LEA.HI.X.SX32 R83, R14, UR15, 0x1, P2 ;  /* 0x0000000f0e537c11 */ /* 0x000fe400090f0eff */
[----:B------:R-:W-:-:S02]  /*12c0*/  LEA.HI.X.SX32 R81, R15, UR15, 0x1, P3 ;  /* 0x0000000f0f517c11 */ /* 0x000fc400098f0eff */
[----:B------:R-:W-:Y:S02]  /*12d0*/  LEA.HI.X.SX32 R79, R18, UR15, 0x1, P4 ;  /* 0x0000000f124f7c11 */ /* 0x000fe4000a0f0eff */
[----:B------:R-:W-:Y:S02]  /*12e0*/  LEA.HI.X.SX32 R77, R19, UR15, 0x1, P5 ;  /* 0x0000000f134d7c11 */ /* 0x000fe4000a8f0eff */
[----:B------:R-:W-:Y:S02]  /*12f0*/  LEA.HI.X.SX32 R75, R20, UR15, 0x1, P6 ;  /* 0x0000000f144b7c11 */ /* 0x000fe4000b0f0eff */
[----:B------:R-:W-:Y:S02]  /*1300*/  LEA.HI.X.SX32 R73, R12, UR15, 0x1, P0 ;  /* 0x0000000f0c497c11 */ /* 0x000fe400080f0eff */
[C---:B------:R-:W-:Y:S02]  /*1310*/  LOP3.LUT R11, R70.reuse, 0x28, RZ, 0xfc, !PT ;  /* 0x00000028460b7812 */ /* 0x040fe400078efcff */
[----:B------:R-:W-:-:S02]  /*1320*/  LOP3.LUT R12, R70, 0x30, RZ, 0xfc, !PT ;  /* 0x00000030460c7812 */ /* 0x000fc400078efcff */
[----:B------:R-:W-:Y:S01]  /*1330*/  LEA.HI R13, R10, 0x38, RZ, 0x1b ;  /* 0x000000380a0d7811 */ /* 0x000fe200078fd8ff */
[-C--:B------:R-:W-:Y:S01]  /*1340*/  IMAD R57, R11, R60.reuse, RZ ;  /* 0x0000003c0b397224 */ /* 0x080fe200078e02ff */
[----:B------:R-:W-:Y:S01]  /*1350*/  LOP3.LUT R14, R70, 0x40, RZ, 0xfc, !PT ;  /* 0x00000040460e7812 */ /* 0x000fe200078efcff */
[-C--:B------:R-:W-:Y:S01]  /*1360*/  IMAD R56, R12, R60.reuse, RZ ;  /* 0x0000003c0c387224 */ /* 0x080fe200078e02ff */
[C---:B------:R-:W-:Y:S01]  /*1370*/  LOP3.LUT R15, R70.reuse, 0x48, RZ, 0xfc, !PT ;  /* 0x00000048460f7812 */ /* 0x040fe200078efcff */
[-C--:B------:R-:W-:Y:S01]  /*1380*/  IMAD R27, R13, R60.reuse, RZ ;  /* 0x0000003c0d1b7224 */ /* 0x080fe200078e02ff */
[----:B------:R-:W-:Y:S01]  /*1390*/  LOP3.LUT R18, R70, 0x60, RZ, 0xfc, !PT ;  /* 0x0000006046127812 */ /* 0x000fe200078efcff */
[-C--:B------:R-:W-:Y:S01]  /*13a0*/  IMAD R55, R14, R60.reuse, RZ ;  /* 0x0000003c0e377224 */ /* 0x080fe200078e02ff */
[C---:B------:R-:W-:Y:S01]  /*13b0*/  LOP3.LUT R19, R70.reuse, 0x68, RZ, 0xfc, !PT ;  /* 0x0000006846137812 */ /* 0x040fe200078efcff */
[-C--:B------:R-:W-:Y:S01]  /*13c0*/  IMAD R54, R15, R60.reuse, RZ ;  /* 0x0000003c0f367224 */ /* 0x080fe200078e02ff */
[----:B------:R-:W-:Y:S01]  /*13d0*/  LOP3.LUT R20, R70, 0x70, RZ, 0xfc, !PT ;  /* 0x0000007046147812 */ /* 0x000fe200078efcff */
[-C--:B------:R-:W-:Y:S01]  /*13e0*/  IMAD R52, R18, R60.reuse, RZ ;  /* 0x0000003c12347224 */ /* 0x080fe200078e02ff */
[----:B------:R-:W-:Y:S01]  /*13f0*/  LEA.HI R21, R10, 0x78, RZ, 0x1b ;  /* 0x000000780a157811 */ /* 0x000fe200078fd8ff */
[----:B------:R-:W-:Y:S01]  /*1400*/  IMAD R51, R19, R60, RZ ;  /* 0x0000003c13337224 */ /* 0x000fe200078e02ff */
[----:B------:R-:W-:Y:S01]  /*1410*/  IADD3 R0, PT, PT, R23, UR4, R0 ;  /* 0x0000000417007c10 */ /* 0x000fe2000fffe000 */
[----:B------:R-:W-:-:S02]  /*1420*/  IMAD.SHL.U32 R23, R24, 0x80, RZ ;  /* 0x0000008018177824 */ /* 0x000fc400078e00ff */
[----:B------:R-:W-:Y:S02]  /*1430*/  IMAD.SHL.U32 R24, R60, 0x80, RZ ;  /* 0x000000803c187824 */ /* 0x000fe400078e00ff */
[-C--:B------:R-:W-:Y:S02]  /*1440*/  IMAD R25, R21, R60.reuse, RZ ;  /* 0x0000003c15197224 */ /* 0x080fe400078e02ff */
[-C--:B------:R-:W-:Y:S02]  /*1450*/  IMAD R50, R20, R60.reuse, RZ ;  /* 0x0000003c14327224 */ /* 0x080fe400078e02ff */
[----:B0-----:R-:W-:-:S07]  /*1460*/  IMAD R60, R69, R60, RZ ;  /* 0x0000003c453c7224 */ /* 0x001fce00078e02ff */
.L_x_1:
[----:B------:R-:W-:Y:S01]  /*1470*/  ISETP.GE.AND P1, PT, R69, UR5, PT ;  /* 0x0000000545007c0c */ /* 0x000fe2000bf26270 */
[----:B------:R-:W-:Y:S01]  /*1480*/  IMAD.WIDE R30, R60, 0x2, R88 ;  /* 0x000000023c1e7825 */ /* 0x000fe200078e0258 */
[----:B------:R-:W-:Y:S02]  /*1490*/  PRMT R107, RZ, 0x7610, R107 ;  /* 0x00007610ff6b7816 */ /* 0x000fe4000000006b */
[----:B------:R-:W-:Y:S01]  /*14a0*/  ISETP.GE.AND P0, PT, R70, UR5, PT ;  /* 0x0000000546007c0c */ /* 0x000fe2000bf06270 */
[----:B------:R-:W-:Y:S01]  /*14b0*/  IMAD.WIDE R28, R49, 0x2, R88 ;  /* 0x00000002311c7825 */ /* 0x000fe200078e0258 */
[----:B------:R-:W-:Y:S02]  /*14c0*/  PRMT R105, RZ, 0x7610, R105 ;  /* 0x00007610ff697816 */ /* 0x000fe40000000069 */
[----:B------:R-:W-:Y:S01]  /*14d0*/  ISETP.GE.AND P2, PT, R68, UR5, PT ;  /* 0x0000000544007c0c */ /* 0x000fe2000bf46270 */
[----:B------:R-:W-:Y:S01]  /*14e0*/  IMAD.WIDE R32, R59, 0x2, R88 ;  /* 0x000000023b207825 */ /* 0x000fe200078e0258 */
[----:B------:R-:W-:-:S02]  /*14f0*/  PRMT R109, RZ, 0x7610, R109 ;  /* 0x00007610ff6d7816 */ /* 0x000fc4000000006d */
[----:B------:R-:W-:Y:S01]  /*1500*/  ISETP.GE.AND P3, PT, R67, UR5, PT ;  /* 0x0000000543007c0c */ /* 0x000fe2000bf66270 */
[----:B------:R-:W2:Y:S01]  /*1510*/  @!P1 LDG.E.U16 R107, desc[UR6][R30.64] ;  /* 0x000000061e6b9981 */ /* 0x000ea2000c1e1500 */
[----:B------:R-:W-:Y:S02]  /*1520*/  ISETP.GE.AND P1, PT, R11, UR5, PT ;  /* 0x000000050b007c0c */ /* 0x000fe4000bf26270 */
[----:B------:R-:W-:Y:S01]  /*1530*/  PRMT R103, RZ, 0x7610, R103 ;  /* 0x00007610ff677816 */ /* 0x000fe20000000067 */
[----:B------:R0:W3:Y:S01]  /*1540*/  @!P0 LDG.E.U16 R105, desc[UR6][R28.64] ;  /* 0x000000061c698981 */ /* 0x0000e2000c1e1500 */
[----:B------:R-:W-:-:S03]  /*1550*/  PRMT R93, RZ, 0x7610, R93 ;  /* 0x00007610ff5d7816 */ /* 0x000fc6000000005d */
[----:B------:R1:W4:Y:S01]  /*1560*/  @!P2 LDG.E.U16 R109, desc[UR6][R32.64] ;  /* 0x00000006206da981 */ /* 0x000322000c1e1500 */
[----:B0-----:R-:W-:-:S05]  /*1570*/  IMAD.WIDE R28, R57, 0x2, R88 ;  /* 0x00000002391c7825 */ /* 0x001fca00078e0258 */
[----:B------:R-:W5:Y:S01]  /*1580*/  @!P1 LDG.E.U16 R103, desc[UR6][R28.64] ;  /* 0x000000061c679981 */ /* 0x000f62000c1e1500 */
[----:B------:R-:W-:Y:S01]  /*1590*/  ISETP.GE.AND P1, PT, R13, UR5, PT ;  /* 0x000000050d007c0c */ /* 0x000fe2000bf26270 */
[----:B-1----:R-:W-:-:S12]  /*15a0*/  IMAD.WIDE R32, R27, 0x2, R88 ;  /* 0x000000021b207825 */ /* 0x002fd800078e0258 */
[----:B------:R-:W2:Y:S01]  /*15b0*/  @!P1 LDG.E.U16 R93, desc[UR6][R32.64] ;  /* 0x00000006205d9981 */ /* 0x000ea2000c1e1500 */
[----:B------:R-:W-:Y:S01]  /*15c0*/  ISETP.GE.AND P0, PT, R66, UR5, PT ;  /* 0x0000000542007c0c */ /* 0x000fe2000bf06270 */
[----:B------:R-:W-:Y:S01]  /*15d0*/  IMAD.WIDE R36, R58, 0x2, R88 ;  /* 0x000000023a247825 */ /* 0x000fe200078e0258 */
[----:B------:R-:W-:Y:S02]  /*15e0*/  PRMT R113, RZ, 0x7610, R113 ;  /* 0x00007610ff717816 */ /* 0x000fe40000000071 */
[----:B------:R-:W-:-:S09]  /*15f0*/  PRMT R97, RZ, 0x7610, R97 ;  /* 0x00007610ff617816 */ /* 0x000fd20000000061 */
[----:B------:R-:W4:Y:S01]  /*1600*/  @!P0 LDG.E.U16 R113, desc[UR6][R36.64] ;  /* 0x0000000624718981 */ /* 0x000f22000c1e1500 */
[----:B------:R-:W-:Y:S01]  /*1610*/  ISETP.GE.AND P0, PT, R12, UR5, PT ;  /* 0x000000050c007c0c */ /* 0x000fe2000bf06270 */
[----:B------:R-:W-:Y:S01]  /*1620*/  IMAD.WIDE R30, R56, 0x2, R88 ;  /* 0x00000002381e7825 */ /* 0x000fe200078e0258 */
[----:B------:R-:W-:-:S03]  /*1630*/  PRMT R111, RZ, 0x7610, R111 ;  /* 0x00007610ff6f7816 */ /* 0x000fc6000000006f */
[----:B------:R-:W-:Y:S01]  /*1640*/  IMAD.WIDE R34, R48, 0x2, R88 ;  /* 0x0000000230227825 */ /* 0x000fe200078e0258 */
[----:B------:R-:W-:-:S04]  /*1650*/  PRMT R43, RZ, 0x7610, R43 ;  /* 0x00007610ff2b7816 */ /* 0x000fc8000000002b */
[----:B------:R0:W4:Y:S04]  /*1660*/  @!P3 LDG.E.U16 R111, desc[UR6][R34.64] ;  /* 0x00000006226fb981 */ /* 0x000128000c1e1500 */
[----:B------:R1:W4:Y:S01]  /*1670*/  @!P0 LDG.E.U16 R97, desc[UR6][R30.64] ;  /* 0x000000061e618981 */ /* 0x000322000c1e1500 */
[----:B------:R-:W-:Y:S01]  /*1680*/  ISETP.GE.AND P0, PT, R14, UR5, PT ;  /* 0x000000050e007c0c */ /* 0x000fe2000bf06270 */
[----:B0-----:R-:W-:-:S12]  /*1690*/  IMAD.WIDE R34, R55, 0x2, R88 ;  /* 0x0000000237227825 */ /* 0x001fd800078e0258 */
[----:B------:R-:W4:Y:S01]  /*16a0*/  @!P0 LDG.E.U16 R43, desc[UR6][R34.64] ;  /* 0x00000006222b8981 */ /* 0x000f22000c1e1500 */
[----:B------:R-:W-:Y:S01]  /*16b0*/  ISETP.GE.AND P0, PT, R16, UR5, PT ;  /* 0x0000000510007c0c */ /* 0x000fe2000bf06270 */
[----:B-1----:R-:W-:Y:S01]  /*16c0*/  IMAD.WIDE R30, R53, 0x2, R88 ;  /* 0x00000002351e7825 */ /* 0x002fe200078e0258 */
[----:B------:R-:W-:Y:S02]  /*16d0*/  PRMT R37, RZ, 0x7610, R37 ;  /* 0x00007610ff257816 */ /* 0x000fe40000000025 */
[----:B------:R-:W-:Y:S01]  /*16e0*/  ISETP.GE.AND P1, PT, R15, UR5, PT ;  /* 0x000000050f007c0c */ /* 0x000fe2000bf26270 */
[----:B------:R-:W-:Y:S01]  /*16f0*/  IMAD.WIDE R28, R54, 0x2, R88 ;  /* 0x00000002361c7825 */ /* 0x000fe200078e0258 */
[----:B------:R-:W-:-:S07]  /*1700*/  PRMT R39, RZ, 0x7610, R39 ;  /* 0x00007610ff277816 */ /* 0x000fce0000000027 */
[----:B------:R-:W4:Y:S01]  /*1710*/  @!P0 LDG.E.U16 R37, desc[UR6][R30.64] ;  /* 0x000000061e258981 */ /* 0x000f22000c1e1500 */
[----:B------:R-:W-:Y:S02]  /*1720*/  ISETP.GE.AND P0, PT, R18, UR5, PT ;  /* 0x0000000512007c0c */ /* 0x000fe4000bf06270 */
[----:B------:R-:W-:Y:S01]  /*1730*/  PRMT R91, RZ, 0x7610, R91 ;  /* 0x00007610ff5b7816 */ /* 0x000fe2000000005b */
[----:B------:R0:W4:Y:S01]  /*1740*/  @!P1 LDG.E.U16 R39, desc[UR6][R28.64] ;  /* 0x000000061c279981 */ /* 0x000122000c1e1500 */
[----:B------:R-:W-:Y:S01]  /*1750*/  ISETP.GE.AND P1, PT, R17, UR5, PT ;  /* 0x0000000511007c0c */ /* 0x000fe2000bf26270 */
[----:B0-----:R-:W-:-:S08]  /*1760*/  IMAD.WIDE R28, R52, 0x2, R88 ;  /* 0x00000002341c7825 */ /* 0x001fd000078e0258 */
[----:B------:R-:W4:Y:S01]  /*1770*/  @!P0 LDG.E.U16 R91, desc[UR6][R28.64] ;  /* 0x000000061c5b8981 */ /* 0x000f22000c1e1500 */
[----:B------:R-:W-:Y:S01]  /*1780*/  ISETP.GE.AND P0, PT, R20, UR5, PT ;  /* 0x0000000514007c0c */ /* 0x000fe2000bf06270 */
[----:B------:R-:W-:Y:S01]  /*1790*/  IMAD.WIDE R32, R26, 0x2, R88 ;  /* 0x000000021a207825 */ /* 0x000fe200078e0258 */
[----:B------:R-:W-:Y:S02]  /*17a0*/  PRMT R41, RZ, 0x7610, R41 ;  /* 0x00007610ff297816 */ /* 0x000fe40000000029 */
[----:B------:R-:W-:Y:S01]  /*17b0*/  PRMT R99, RZ, 0x7610, R99 ;  /* 0x00007610ff637816 */ /* 0x000fe20000000063 */
[----:B------:R-:W-:-:S03]  /*17c0*/  IMAD.WIDE R34, R50, 0x2, R88 ;  /* 0x0000000232227825 */ /* 0x000fc600078e0258 */
[----:B------:R0:W4:Y:S01]  /*17d0*/  @!P1 LDG.E.U16 R41, desc[UR6][R32.64] ;  /* 0x0000000620299981 */ /* 0x000122000c1e1500 */
[----:B------:R-:W-:-:S04]  /*17e0*/  ISETP.GE.AND P1, PT, R19, UR5, PT ;  /* 0x0000000513007c0c */ /* 0x000fc8000bf26270 */
[----:B------:R-:W4:Y:S01]  /*17f0*/  @!P0 LDG.E.U16 R99, desc[UR6][R34.64] ;  /* 0x0000000622638981 */ /* 0x000f22000c1e1500 */
[----:B------:R-:W-:Y:S01]  /*1800*/  ISETP.GE.AND P0, PT, R21, UR5, PT ;  /* 0x0000000515007c0c */ /* 0x000fe2000bf06270 */
[----:B------:R-:W-:Y:S01]  /*1810*/  IMAD.WIDE R30, R51, 0x2, R88 ;  /* 0x00000002331e7825 */ /* 0x000fe200078e0258 */
[----:B------:R-:W-:Y:S02]  /*1820*/  PRMT R95, RZ, 0x7610, R95 ;  /* 0x00007610ff5f7816 */ /* 0x000fe4000000005f */
[----:B------:R-:W-:Y:S01]  /*1830*/  PRMT R101, RZ, 0x7610, R101 ;  /* 0x00007610ff657816 */ /* 0x000fe20000000065 */
[----:B0-----:R-:W-:-:S03]  /*1840*/  IMAD.WIDE R32, R25, 0x2, R88 ;  /* 0x0000000219207825 */ /* 0x001fc600078e0258 */
[----:B------:R0:W4:Y:S05]  /*1850*/  @!P1 LDG.E.U16 R95, desc[UR6][R30.64] ;  /* 0x000000061e5f9981 */ /* 0x00012a000c1e1500 */
[----:B------:R1:W4:Y:S01]  /*1860*/  @!P0 LDG.E.U16 R101, desc[UR6][R32.64] ;  /* 0x0000000620658981 */ /* 0x000322000c1e1500 */
[----:B------:R-:W-:Y:S01]  /*1870*/  BAR.SYNC.DEFER_BLOCKING 0x0 ;  /* 0x0000000000007b1d */ /* 0x000fe20000010000 */
[----:B------:R-:W-:Y:S01]  /*1880*/  ISETP.GE.AND P0, PT, R5, UR5, PT ;  /* 0x0000000505007c0c */ /* 0x000fe2000bf06270 */
[C---:B0-----:R-:W-:Y:S01]  /*1890*/  IMAD.WIDE R30, R22.reuse, 0x2, R72 ;  /* 0x00000002161e7825 */ /* 0x041fe200078e0248 */
[----:B------:R-:W-:Y:S02]  /*18a0*/  PRMT R34, RZ, 0x7610, R34 ;  /* 0x00007610ff227816 */ /* 0x000fe40000000022 */
[----:B------:R-:W-:Y:S01]  /*18b0*/  PRMT R35, RZ, 0x7610, R35 ;  /* 0x00007610ff237816 */ /* 0x000fe20000000023 */
[----:B------:R-:W-:Y:S01]  /*18c0*/  IMAD.WIDE R28, R22, 0x2, R74 ;  /* 0x00000002161c7825 */ /* 0x000fe200078e024a */
[----:B------:R-:W-:-:S02]  /*18d0*/  PRMT R90, RZ, 0x7610, R90 ;  /* 0x00007610ff5a7816 */ /* 0x000fc4000000005a */
[----:B------:R-:W-:Y:S01]  /*18e0*/  PRMT R92, RZ, 0x7610, R92 ;  /* 0x00007610ff5c7816 */ /* 0x000fe2000000005c */
[----:B-1----:R-:W-:Y:S01]  /*18f0*/  IMAD.WIDE R32, R22, 0x2, R76 ;  /* 0x0000000216207825 */ /* 0x002fe200078e024c */
[----:B------:R-:W-:-:S03]  /*1900*/  PRMT R94, RZ, 0x7610, R94 ;  /* 0x00007610ff5e7816 */ /* 0x000fc6000000005e */
[----:B------:R0:W4:Y:S04]  /*1910*/  @!P0 LDG.E.U16 R34, desc[UR6][R30.64] ;  /* 0x000000061e228981 */ /* 0x000128000c1e1500 */
[----:B------:R1:W4:Y:S04]  /*1920*/  @!P0 LDG.E.U16 R35, desc[UR6][R28.64] ;  /* 0x000000061c238981 */ /* 0x000328000c1e1500 */
[----:B------:R1:W4:Y:S01]  /*1930*/  @!P0 LDG.E.U16 R90, desc[UR6][R32.64] ;  /* 0x00000006205a8981 */ /* 0x000322000c1e1500 */
[----:B0-----:R-:W-:-:S04]  /*1940*/  IMAD.WIDE R30, R22, 0x2, R78 ;  /* 0x00000002161e7825 */ /* 0x001fc800078e024e */
[----:B-1----:R-:W-:-:S04]  /*1950*/  IMAD.WIDE R28, R22, 0x2, R80 ;  /* 0x00000002161c7825 */ /* 0x002fc800078e0250 */
[C---:B------:R-:W-:Y:S01]  /*1960*/  IMAD.WIDE R32, R22.reuse, 0x2, R82 ;  /* 0x0000000216207825 */ /* 0x040fe200078e0252 */
[----:B------:R0:W4:Y:S03]  /*1970*/  @!P0 LDG.E.U16 R92, desc[UR6][R28.64] ;  /* 0x000000061c5c8981 */ /* 0x000126000c1e1500 */
[----:B0-----:R-:W-:Y:S01]  /*1980*/  IMAD.WIDE R28, R22, 0x2, R86 ;  /* 0x00000002161c7825 */ /* 0x001fe200078e0256 */
[----:B---3--:R0:W-:Y:S02]  /*1990*/  STS.U16 [R4+UR4], R105 ;  /* 0x0000006904007988 */ /* 0x0081e40008000404 */
[----:B0-----:R-:W-:Y:S02]  /*19a0*/  PRMT R105, RZ, 0x7610, R105 ;  /* 0x00007610ff697816 */ /* 0x001fe40000000069 */
[----:B-----5:R0:W-:Y:S04]  /*19b0*/  STS.U16 [R4+UR4+0xa00], R103 ;  /* 0x000a006704007988 */ /* 0x0201e80008000404 */
[----:B------:R1:W3:Y:S01]  /*19c0*/  @!P0 LDG.E.U16 R105, desc[UR6][R30.64] ;  /* 0x000000061e698981 */ /* 0x0002e2000c1e1500 */
[----:B0-----:R-:W-:-:S03]  /*19d0*/  PRMT R103, RZ, 0x7610, R103 ;  /* 0x00007610ff677816 */ /* 0x001fc60000000067 */
[----:B--2---:R0:W-:Y:S01]  /*19e0*/  STS.U16 [R4+UR4+0xe00], R93 ;  /* 0x000e005d04007988 */ /* 0x0041e20008000404 */
[----:B-1----:R-:W-:-:S03]  /*19f0*/  IMAD.WIDE R30, R22, 0x2, R84 ;  /* 0x00000002161e7825 */ /* 0x002fc600078e0254 */
[----:B------:R-:W2:Y:S04]  /*1a00*/  @!P0 LDG.E.U16 R103, desc[UR6][R32.64] ;  /* 0x0000000620678981 */ /* 0x000ea8000c1e1500 */
[----:B------:R-:W5:Y:S01]  /*1a10*/  @!P0 LDG.E.U16 R94, desc[UR6][R30.64] ;  /* 0x000000061e5e8981 */ /* 0x000f62000c1e1500 */
[----:B0-----:R-:W-:-:S06]  /*1a20*/  PRMT R93, RZ, 0x7610, R93 ;  /* 0x00007610ff5d7816 */ /* 0x001fcc000000005d */
[----:B------:R-:W3:Y:S04]  /*1a30*/  @!P0 LDG.E.U16 R93, desc[UR6][R28.64] ;  /* 0x000000061c5d8981 */ /* 0x000ee8000c1e1500 */
[----:B------:R-:W-:Y:S04]  /*1a40*/  STS.U16 [R4+UR4+0x200], R107 ;  /* 0x0002006b04007988 */ /* 0x000fe80008000404 */
[----:B----4-:R-:W-:Y:S04]  /*1a50*/  STS.U16 [R4+UR4+0x400], R109 ;  /* 0x0004006d04007988 */ /* 0x010fe80008000404 */
[----:B------:R-:W-:Y:S04]  /*1a60*/  STS.U16 [R4+UR4+0x600], R111 ;  /* 0x0006006f04007988 */ /* 0x000fe80008000404 */
        /* <DEDUP_REMOVED lines=13> */
[----:B--2---:R-:W-:Y:S04]  /*1b40*/  STS.U16 [R62+UR4+0x2a00], R103 ;  /* 0x002a00673e007988 */ /* 0x004fe80008000404 */
[----:B------:R-:W-:Y:S04]  /*1b50*/  STS.U16 [R63+UR4+0x2400], R90 ;  /* 0x0024005a3f007988 */ /* 0x000fe80008000404 */
[----:B-----5:R-:W-:Y:S04]  /*1b60*/  STS.U16 [R63+UR4+0x2c00], R94 ;  /* 0x002c005e3f007988 */ /* 0x020fe80008000404 */
[----:B---3--:R-:W-:Y:S04]  /*1b70*/  STS.U16 [R64+UR4+0x2600], R105 ;  /* 0x0026006940007988 */ /* 0x008fe80008000404 */
[----:B------:R-:W-:Y:S01]  /*1b80*/  STS.U16 [R64+UR4+0x2e00], R93 ;  /* 0x002e005d40007988 */ /* 0x000fe20008000404 */
[----:B------:R-:W-:Y:S06]  /*1b90*/  BAR.SYNC.DEFER_BLOCKING 0x0 ;  /* 0x0000000000007b1d */ /* 0x000fec0000010000 */
[----:B------:R-:W-:Y:S04]  /*1ba0*/  LDSM.16.MT88.4 R28, [R0] ;  /* 0x00000000001c783b */ /* 0x000fe80000004200 */
[----:B------:R-:W0:Y:S04]  /*1bb0*/  LDSM.16.M88.4 R36, [R2+UR4+0x2000] ;  /* 0x002000040224783b */ /* 0x000e280008000200 */
[----:B------:R-:W1:Y:S04]  /*1bc0*/  LDSM.16.MT88.4 R40, [R0+0x400] ;  /* 0x000400000028783b */ /* 0x000e680000004200 */
[----:B------:R-:W-:Y:S01]  /*1bd0*/  LDSM.16.M88.4 R32, [R65+UR4+0x2000] ;  /* 0x002000044120783b */ /* 0x000fe20008000200 */
[----:B0-----:R-:W-:Y:S03]  /*1be0*/  HMMA.16816.F32.BF16 R44, R28, R36, R44 ;  /* 0x000000241c2c723c */ /* 0x001fe6000004182c */
[----:B------:R-:W0:-:S15]  /*1bf0*/  LDSM.16.MT88.4 R28, [R0+0x800] ;  /* 0x00080000001c783b */ /* 0x000e1e0000004200 */
[----:B------:R-:W-:Y:S02]  /*1c00*/  NOP ;  /* 0x0000000000007918 */ /* 0x000fe40000000000 */
[----:B-1----:R-:W-:Y:S01]  /*1c10*/  HMMA.16816.F32.BF16 R44, R40, R38, R44 ;  /* 0x00000026282c723c */ /* 0x002fe2000004182c */
[----:B------:R-:W1:Y:S04]  /*1c20*/  LDSM.16.MT88.4 R36, [R0+0xc00] ;  /* 0x000c00000024783b */ /* 0x000e680000004200 */
[----:B------:R-:W-:-:S15]  /*1c30*/  LDSM.16.M88.4 R40, [R2+UR4+0x2080] ;  /* 0x002080040228783b */ /* 0x000fde0008000200 */
[----:B0-----:R-:W-:Y:S01]  /*1c40*/  HMMA.16816.F32.BF16 R44, R28, R32, R44 ;  /* 0x000000201c2c723c */ /* 0x001fe2000004182c */
[----:B------:R-:W0:-:S15]  /*1c50*/  LDSM.16.MT88.4 R28, [R0+0x1000] ;  /* 0x00100000001c783b */ /* 0x000e1e0000004200 */
[----:B------:R-:W-:-:S04]  /*1c60*/  NOP ;  /* 0x0000000000007918 */ /* 0x000fc80000000000 */
[----:B-1----:R-:W-:Y:S01]  /*1c70*/  HMMA.16816.F32.BF16 R36, R36, R34, R44 ;  /* 0x000000222424723c */ /* 0x002fe2000004182c */
[----:B------:R-:W1:Y:S04]  /*1c80*/  LDSM.16.MT88.4 R32, [R0+0x1400] ;  /* 0x001400000020783b */ /* 0x000e680000004200 */
[----:B------:R-:W-:-:S15]  /*1c90*/  LDSM.16.M88.4 R44, [R65+UR4+0x2080] ;  /* 0x00208004412c783b */ /* 0x000fde0008000200 */
[----:B0-----:R-:W-:Y:S01]  /*1ca0*/  HMMA.16816.F32.BF16 R28, R28, R40, R36 ;  /* 0x000000281c1c723c */ /* 0x001fe20000041824 */
[----:B------:R-:W0:-:S15]  /*1cb0*/  LDSM.16.MT88.4 R36, [R0+0x1800] ;  /* 0x001800000024783b */ /* 0x000e1e0000004200 */
[----:B------:R-:W-:-:S04]  /*1cc0*/  NOP ;  /* 0x0000000000007918 */ /* 0x000fc80000000000 */
[----:B-1----:R-:W-:Y:S01]  /*1cd0*/  HMMA.16816.F32.BF16 R28, R32, R42, R28 ;  /* 0x0000002a201c723c */ /* 0x002fe2000004181c */
[----:B------:R-:W1:Y:S01]  /*1ce0*/  LDSM.16.MT88.4 R32, [R0+0x1c00] ;  /* 0x001c00000020783b */ /* 0x000e620000004200 */
[----:B------:R-:W-:-:S05]  /*1cf0*/  VIADD R61, R61, 0xffffffff ;  /* 0xffffffff3d3d7836 */ /* 0x000fca0000000000 */
[----:B------:R-:W-:-:S13]  /*1d00*/  ISETP.NE.U32.AND P0, PT, R61, RZ, PT ;  /* 0x000000ff3d00720c */ /* 0x000fda0003f05070 */
[----:B0-----:R-:W-:Y:S01]  /*1d10*/  HMMA.16816.F32.BF16 R28, R36, R44, R28 ;  /* 0x0000002c241c723c */ /* 0x001fe2000004181c */
[----:B------:R-:W-:Y:S01]  /*1d20*/  UIADD3 UR5, UPT, UPT, UR5, -0x80, URZ ;  /* 0xffffff8005057890 */ /* 0x000fe2000fffe0ff */
[----:B------:R-:W-:-:S04]  /*1d30*/  IMAD.WIDE R86, R23, 0x2, R86 ;  /* 0x0000000217567825 */ /* 0x000fc800078e0256 */
[----:B------:R-:W-:-:S04]  /*1d40*/  IMAD.WIDE R84, R23, 0x2, R84 ;  /* 0x0000000217547825 */ /* 0x000fc800078e0254 */
[----:B------:R-:W-:-:S04]  /*1d50*/  IMAD.WIDE R82, R23, 0x2, R82 ;  /* 0x0000000217527825 */ /* 0x000fc800078e0252 */
[----:B------:R-:W-:-:S06]  /*1d60*/  IMAD.WIDE R80, R23, 0x2, R80 ;  /* 0x0000000217507825 */ /* 0x000fcc00078e0250 */
[----:B-1----:R-:W-:Y:S01]  /*1d70*/  HMMA.16816.F32.BF16 R44, R32, R46, R28 ;  /* 0x0000002e202c723c */ /* 0x002fe2000004181c */
[----:B------:R-:W-:-:S04]  /*1d80*/  IMAD.WIDE R78, R23, 0x2, R78 ;  /* 0x00000002174e7825 */ /* 0x000fc800078e024e */
[----:B------:R-:W-:-:S04]  /*1d90*/  IMAD.WIDE R76, R23, 0x2, R76 ;  /* 0x00000002174c7825 */ /* 0x000fc800078e024c */
[----:B------:R-:W-:-:S04]  /*1da0*/  IMAD.WIDE R74, R23, 0x2, R74 ;  /* 0x00000002174a7825 */ /* 0x000fc800078e024a */
[----:B------:R-:W-:-:S04]  /*1db0*/  IMAD.WIDE R72, R23, 0x2, R72 ;  /* 0x0000000217487825 */ /* 0x000fc800078e0248 */
[----:B------:R-:W-:Y:S01]  /*1dc0*/  IMAD.WIDE R88, R24, 0x2, R88 ;  /* 0x0000000218587825 */ /* 0x000fe200078e0258 */
[----:B------:R-:W-:Y:S06]  /*1dd0*/  @P0 BRA `(.L_x_1) ;  /* 0xfffffff400a40947 */ /* 0x000fec000383ffff */
[----:B------:R-:W-:Y:S02]  /*1de0*/  F2FP.BF16.F32.PACK_AB R44, R45, R44 ;  /* 0x0000002c2d2c723e */ /* 0x000fe400000010ff */
[----:B------:R-:W-:-:S07]  /*1df0*/  F2FP.BF16.F32.PACK_AB R46, R47, R46 ;  /* 0x0000002e2f2e723e */ /* 0x000fce00000010ff */
.L_x_0:
[----:B------:R-:W-:Y:S01]  /*1e00*/  LOP3.LUT R0, R10, 0x20, RZ, 0xc0, !PT ;  /* 0x000000200a007812 */ /* 0x000fe200078ec0ff */
[----:B------:R-:W-:Y:S01]  /*1e10*/  BAR.SYNC.DEFER_BLOCKING 0x0 ;  /* 0x0000000000007b1d */ /* 0x000fe20000010000 */
[----:B------:R-:W-:Y:S02]  /*1e20*/  LOP3.LUT R3, R9, 0x60, RZ, 0xc0, !PT ;  /* 0x0000006009037812 */ /* 0x000fe400078ec0ff */
[----:B------:R-:W-:Y:S02]  /*1e30*/  R2UR UR5, R0 ;  /* 0x00000000000572ca */ /* 0x000fe400000e0000 */
[--C-:B------:R-:W-:Y:S01]  /*1e40*/  SHF.R.S32.HI R0, RZ, 0x6, R10.reuse ;  /* 0x00000006ff007819 */ /* 0x100fe2000001140a */
[----:B------:R-:W0:Y:S01]  /*1e50*/  LDCU.128 UR8, c[0x0][0x390] ;  /* 0x00007200ff0877ac */ /* 0x000e220008000c00 */
[----:B------:R-:W-:Y:S02]  /*1e60*/  LOP3.LUT R3, R3, 0x1c, R10, 0xf8, !PT ;  /* 0x0000001c03037812 */ /* 0x000fe400078ef80a */
[----:B------:R-:W-:Y:S01]  /*1e70*/  SGXT R0, R0, 0x1 ;  /* 0x000000010000781a */ /* 0x000fe20000000200 */
[----:B------:R-:W1:Y:S01]  /*1e80*/  LDCU UR12, c[0x0][0x3b8] ;  /* 0x00007700ff0c77ac */ /* 0x000e620008000800 */
[----:B------:R-:W-:-:S02]  /*1e90*/  LOP3.LUT R2, R9, 0x300, RZ, 0xc0, !PT ;  /* 0x0000030009027812 */ /* 0x000fc400078ec0ff */
[----:B------:R-:W-:-:S03]  /*1ea0*/  LOP3.LUT R0, R3, 0x240, R0, 0x78, !PT ;  /* 0x0000024003007812 */ /* 0x000fc600078e7800 */
[----:B------:R-:W-:Y:S01]  /*1eb0*/  IMAD.U32 R5, RZ, RZ, UR5 ;  /* 0x00000005ff057e24 */ /* 0x000fe2000f8e00ff */
[----:B------:R-:W-:Y:S01]  /*1ec0*/  ULEA.HI UR5, UR5, UR4, URZ, 0x1c ;  /* 0x0000000405057291 */ /* 0x000fe2000f8fe0ff */
[----:B------:R-:W-:Y:S02]  /*1ed0*/  IMAD R71, R71, 0x4, R2 ;  /* 0x0000000447477824 */ /* 0x000fe400078e0202 */
[----:B------:R-:W-:Y:S01]  /*1ee0*/  IMAD R5, R5, 0x4, R0 ;  /* 0x0000000405057824 */ /* 0x000fe200078e0200 */
[----:B------:R-:W-:Y:S02]  /*1ef0*/  LOP3.LUT R0, R7, R70, RZ, 0xfc, !PT ;  /* 0x0000004607007212 */ /* 0x000fe400078efcff */
[----:B------:R-:W-:Y:S02]  /*1f00*/  LOP3.LUT R71, R71, 0x60, R8, 0x78, !PT ;  /* 0x0000006047477812 */ /* 0x000fe400078e7808 */
[----:B------:R-:W-:Y:S01]  /*1f10*/  LOP3.LUT R9, R5, 0x20, RZ, 0x3c, !PT ;  /* 0x0000002005097812 */ /* 0x000fe200078e3cff */
[----:B------:R-:W-:Y:S01]  /*1f20*/  STS [R5+UR4], R44 ;  /* 0x0000002c05007988 */ /* 0x000fe20008000804 */
[----:B0-----:R-:W-:Y:S01]  /*1f30*/  ISETP.GE.AND P0, PT, R6, UR10, PT ;  /* 0x0000000a06007c0c */ /* 0x001fe2000bf06270 */
[C---:B-1----:R-:W-:Y:S01]  /*1f40*/  IMAD R3, R0.reuse, UR12, RZ ;  /* 0x0000000c00037c24 */ /* 0x042fe2000f8e02ff */
[----:B------:R-:W-:Y:S01]  /*1f50*/  LOP3.LUT R7, R7, 0x8, R70, 0xfe, !PT ;  /* 0x0000000807077812 */ /* 0x000fe200078efe46 */
[----:B------:R-:W-:Y:S01]  /*1f60*/  STS [R9+UR4+0x100], R46 ;  /* 0x0001002e09007988 */ /* 0x000fe20008000804 */
[----:B------:R-:W0:Y:S01]  /*1f70*/  LDCU UR4, c[0x0][0x3b4] ;  /* 0x00007680ff0477ac */ /* 0x000e220008000800 */
[----:B------:R-:W-:Y:S01]  /*1f80*/  BAR.SYNC.DEFER_BLOCKING 0x0 ;  /* 0x0000000000007b1d */ /* 0x000fe20000010000 */
[----:B------:R-:W-:-:S02]  /*1f90*/  ISETP.LT.AND P1, PT, R0, UR11, !P0 ;  /* 0x0000000b00007c0c */ /* 0x000fc4000c721270 */
[C---:B------:R-:W-:Y:S01]  /*1fa0*/  ISETP.LT.AND P0, PT, R7.reuse, UR11, !P0 ;  /* 0x0000000b07007c0c */ /* 0x040fe2000c701270 */
[----:B------:R-:W-:Y:S02]  /*1fb0*/  IMAD R7, R7, UR12, RZ ;  /* 0x0000000c07077c24 */ /* 0x000fe4000f8e02ff */
[----:B0-----:R-:W-:-:S05]  /*1fc0*/  IMAD R2, R6, UR4, RZ ;  /* 0x0000000406027c24 */ /* 0x001fca000f8e02ff */
[C---:B------:R-:W-:Y:S01]  /*1fd0*/  LEA R4, P2, R2.reuse, UR8, 0x1 ;  /* 0x0000000802047c11 */ /* 0x040fe2000f8408ff */
[----:B------:R-:W0:Y:S03]  /*1fe0*/  LDS.U16 R11, [R71+UR5] ;  /* 0x00000005470b7984 */ /* 0x000e260008000400 */
[----:B------:R-:W-:Y:S02]  /*1ff0*/  LEA.HI.X.SX32 R0, R2, UR9, 0x1, P2 ;  /* 0x0000000902007c11 */ /* 0x000fe400090f0eff */
[----:B------:R-:W-:-:S04]  /*2000*/  LEA R2, P2, R3, R4, 0x1 ;  /* 0x0000000403027211 */ /* 0x000fc800078408ff */
[----:B------:R-:W-:-:S05]  /*2010*/  LEA.HI.X.SX32 R3, R3, R0, 0x1, P2 ;  /* 0x0000000003037211 */ /* 0x000fca00010f0eff */
[----:B0-----:R0:W-:Y:S01]  /*2020*/  @P1 STG.E.U16 desc[UR6][R2.64], R11 ;  /* 0x0000000b02001986 */ /* 0x0011e2000c101506 */
[----:B------:R-:W-:Y:S05]  /*2030*/  @!P0 EXIT ;  /* 0x000000000000894d */ /* 0x000fea0003800000 */
[----:B------:R-:W1:Y:S01]  /*2040*/  LDS.U16 R71, [R71+UR5+0x80] ;  /* 0x0000800547477984 */ /* 0x000e620008000400 */
[----:B0-----:R-:W-:-:S04]  /*2050*/  LEA R2, P0, R7, R4, 0x1 ;  /* 0x0000000407027211 */ /* 0x001fc800078008ff */
[----:B------:R-:W-:-:S05]  /*2060*/  LEA.HI.X.SX32 R3, R7, R0, 0x1, P0 ;  /* 0x0000000007037211 */ /* 0x000fca00000f0eff */
[----:B-1----:R-:W-:Y:S01]  /*2070*/  STG.E.U16 desc[UR6][R2.64], R71 ;  /* 0x0000004702007986 */ /* 0x002fe2000c101506 */
[----:B------:R-:W-:Y:S05]  /*2080*/  EXIT ;  /* 0x000000000000794d */ /* 0x000fea0003800000 */
.L_x_2:
[----:B------:R-:W-:-:S00]  /*2090*/  BRA `(.L_x_2) ;  /* 0xfffffffc00fc7947 */ /* 0x000fc0000383ffff */
[----:B------:R-:W-:-:S00]  /*20a0*/  NOP ;  /* 0x0000000000007918 */ /* 0x000fc00000000000 */
        /* <DEDUP_REMOVED lines=13> */
.L_x_3:


//--------------------- .nv.shared.matmul_kernel  --------------------------
	.section	.nv.shared.matmul_kernel,"aw",@nobits
	.sectionflags	@""
	.align	16
	.zero		1024


//--------------------- .nv.shared.reserved.0     --------------------------
	.section	.nv.shared.reserved.0,"aw",@nobits
	.weak		__nv_reservedSMEM_offset_0_alias
	.size		__nv_reservedSMEM_offset_0_alias, 0, 64
	.other		__nv_reservedSMEM_offset_0_alias,@"STO_CUDA_RESERVED_SHARED STV_DEFAULT"
__nv_reservedSMEM_offset_0_alias:
	.zero		0
	.zero		64


//--------------------- .nv.constant0.matmul_kernel --------------------------
	.section	.nv.constant0.matmul_kernel,"a",@progbits
	.sectionflags	@""
	.align	4
.nv.constant0.matmul_kernel:
	.zero		976


//--------------------- SYMBOLS --------------------------

	.type		.nv.reservedSmem.offset0,@object
	.size		.nv.reservedSmem.offset0,0x4
	.type		.nv.reservedSmem.cap,@object
	.size		.nv.reservedSmem.cap,0x4
